	.target	sm_90a

	.elftype	@"ET_EXEC"


//--------------------- .note.nv.tkinfo           --------------------------
	.section	.note.nv.tkinfo,"",@"SHT_NOTE"
	.sectionflags	@"SHF_NOTE_NV_TKINFO"
	.tkinfo
        /*0018*/ 	.word	0x00000002
        /*0030*/ 	.string	""
        /*0030*/ 	.string	"ptxas"
        /*0030*/ 	.string	"Cuda compilation tools, release 13.0, V13.0.88"
        /*0030*/ 	.string	"Build cuda_13.0.r13.0/compiler.36424714_0"
        /*0030*/ 	.string	"-v  -suppress-debug-info  -lineinfo  -arch sm_90a "



//--------------------- .note.nv.cuinfo           --------------------------
	.section	.note.nv.cuinfo,"",@"SHT_NOTE"
	.sectionflags	@"SHF_NOTE_NV_CUINFO"
        /*0018*/ 	.short	0x0002
        /*001a*/ 	.short	0x005a
        /*001c*/ 	.short	0x0082
	.zero		2


//--------------------- .nv.info                  --------------------------
	.section	.nv.info,"",@"SHT_CUDA_INFO"
	.align	4


	//----- nvinfo : EIATTR_REGCOUNT
	.align		4
        /*0000*/ 	.byte	0x04, 0x2f
        /*0002*/ 	.short	(.L_1 - .L_0)
	.align		4
.L_0:
        /*0004*/ 	.word	index@(gluon_wgmma)
        /*0008*/ 	.word	0x000000ff


	//----- nvinfo : EIATTR_FRAME_SIZE
	.align		4
.L_1:
        /*000c*/ 	.byte	0x04, 0x11
        /*000e*/ 	.short	(.L_3 - .L_2)
	.align		4
.L_2:
        /*0010*/ 	.word	index@(gluon_wgmma)
        /*0014*/ 	.word	0x00000270


	//----- nvinfo : EIATTR_MIN_STACK_SIZE
	.align		4
.L_3:
        /*0018*/ 	.byte	0x04, 0x12
        /*001a*/ 	.short	(.L_5 - .L_4)
	.align		4
.L_4:
        /*001c*/ 	.word	index@(gluon_wgmma)
        /*0020*/ 	.word	0x00000270
.L_5:


//--------------------- .nv.compat                --------------------------
	.section	.nv.compat,"",@"SHT_CUDA_COMPAT_INFO"
	.align	4
        /*0000*/ 	.byte	0x02, 0x09, 0x01, 0x00, 0x02, 0x02, 0x04, 0x00, 0x02, 0x05, 0x05, 0x00, 0x03, 0x07, 0x01, 0x01
        /*0010*/ 	.byte	0x02, 0x03, 0x03, 0x00, 0x02, 0x06, 0x01, 0x00, 0x04, 0x0b, 0x08, 0x00, 0x00, 0x00, 0x00, 0x00
        /*0020*/ 	.byte	0x00, 0x00, 0x00, 0x00


//--------------------- .nv.info.gluon_wgmma      --------------------------
	.section	.nv.info.gluon_wgmma,"",@"SHT_CUDA_INFO"
	.sectionflags	@""
	.align	4


	//----- nvinfo : EIATTR_CUDA_API_VERSION
	.align		4
        /*0000*/ 	.byte	0x04, 0x37
        /*0002*/ 	.short	(.L_7 - .L_6)
.L_6:
        /*0004*/ 	.word	0x00000082


	//----- nvinfo : EIATTR_KPARAM_INFO
	.align		4
.L_7:
        /*0008*/ 	.byte	0x04, 0x17
        /*000a*/ 	.short	(.L_9 - .L_8)
.L_8:
        /*000c*/ 	.word	0x00000000
        /*0010*/ 	.short	0x000a
        /*0012*/ 	.short	0x0048
        /*0014*/ 	.byte	0x00, 0xf4, 0x21, 0x00


	//----- nvinfo : EIATTR_KPARAM_INFO
	.align		4
.L_9:
        /*0018*/ 	.byte	0x04, 0x17
        /*001a*/ 	.short	(.L_11 - .L_10)
.L_10:
        /*001c*/ 	.word	0x00000000
        /*0020*/ 	.short	0x0009
        /*0022*/ 	.short	0x0040
        /*0024*/ 	.byte	0x00, 0xf4, 0x21, 0x00


	//----- nvinfo : EIATTR_KPARAM_INFO
	.align		4
.L_11:
        /*0028*/ 	.byte	0x04, 0x17
        /*002a*/ 	.short	(.L_13 - .L_12)
.L_12:
        /*002c*/ 	.word	0x00000000
        /*0030*/ 	.short	0x0008
        /*0032*/ 	.short	0x0038
        /*0034*/ 	.byte	0x00, 0xf0, 0x21, 0x00


	//----- nvinfo : EIATTR_KPARAM_INFO
	.align		4
.L_13:
        /*0038*/ 	.byte	0x04, 0x17
        /*003a*/ 	.short	(.L_15 - .L_14)
.L_14:
        /*003c*/ 	.word	0x00000000
        /*0040*/ 	.short	0x0007
        /*0042*/ 	.short	0x0030
        /*0044*/ 	.byte	0x00, 0xf0, 0x21, 0x00


	//----- nvinfo : EIATTR_KPARAM_INFO
	.align		4
.L_15:
        /*0048*/ 	.byte	0x04, 0x17
        /*004a*/ 	.short	(.L_17 - .L_16)
.L_16:
        /*004c*/ 	.word	0x00000000
        /*0050*/ 	.short	0x0006
        /*0052*/ 	.short	0x0028
        /*0054*/ 	.byte	0x00, 0xf0, 0x21, 0x00


	//----- nvinfo : EIATTR_KPARAM_INFO
	.align		4
.L_17:
        /*0058*/ 	.byte	0x04, 0x17
        /*005a*/ 	.short	(.L_19 - .L_18)
.L_18:
        /*005c*/ 	.word	0x00000000
        /*0060*/ 	.short	0x0005
        /*0062*/ 	.short	0x0020
        /*0064*/ 	.byte	0x00, 0xf0, 0x11, 0x00


	//----- nvinfo : EIATTR_KPARAM_INFO
	.align		4
.L_19:
        /*0068*/ 	.byte	0x04, 0x17
        /*006a*/ 	.short	(.L_21 - .L_20)
.L_20:
        /*006c*/ 	.word	0x00000000
        /*0070*/ 	.short	0x0004
        /*0072*/ 	.short	0x001c
        /*0074*/ 	.byte	0x00, 0xf0, 0x11, 0x00


	//----- nvinfo : EIATTR_KPARAM_INFO
	.align		4
.L_21:
        /*0078*/ 	.byte	0x04, 0x17
        /*007a*/ 	.short	(.L_23 - .L_22)
.L_22:
        /*007c*/ 	.word	0x00000000
        /*0080*/ 	.short	0x0003
        /*0082*/ 	.short	0x0018
        /*0084*/ 	.byte	0x00, 0xf0, 0x11, 0x00


	//----- nvinfo : EIATTR_KPARAM_INFO
	.align		4
.L_23:
        /*0088*/ 	.byte	0x04, 0x17
        /*008a*/ 	.short	(.L_25 - .L_24)
.L_24:
        /*008c*/ 	.word	0x00000000
        /*0090*/ 	.short	0x0002
        /*0092*/ 	.short	0x0010
        /*0094*/ 	.byte	0x00, 0xf4, 0x21, 0x00


	//----- nvinfo : EIATTR_KPARAM_INFO
	.align		4
.L_25:
        /*0098*/ 	.byte	0x04, 0x17
        /*009a*/ 	.short	(.L_27 - .L_26)
.L_26:
        /*009c*/ 	.word	0x00000000
        /*00a0*/ 	.short	0x0001
        /*00a2*/ 	.short	0x0008
        /*00a4*/ 	.byte	0x00, 0xf4, 0x21, 0x00


	//----- nvinfo : EIATTR_KPARAM_INFO
	.align		4
.L_27:
        /*00a8*/ 	.byte	0x04, 0x17
        /*00aa*/ 	.short	(.L_29 - .L_28)
.L_28:
        /*00ac*/ 	.word	0x00000000
        /*00b0*/ 	.short	0x0000
        /*00b2*/ 	.short	0x0000
        /*00b4*/ 	.byte	0x00, 0xf4, 0x21, 0x00


	//----- nvinfo : EIATTR_SPARSE_MMA_MASK
	.align		4
.L_29:
        /*00b8*/ 	.byte	0x03, 0x50
        /*00ba*/ 	.short	0x0000


	//----- nvinfo : EIATTR_MAXREG_COUNT
	.align		4
        /*00bc*/ 	.byte	0x03, 0x1b
        /*00be*/ 	.short	0x00ff


	//----- nvinfo : EIATTR_NUM_BARRIERS
	.align		4
        /*00c0*/ 	.byte	0x02, 0x4c
        /*00c2*/ 	.byte	0x01
	.zero		1


	//----- nvinfo : EIATTR_ANNOTATIONS
	.align		4
        /*00c4*/ 	.byte	0x04, 0x55
        /*00c6*/ 	.short	(.L_31 - .L_30)


	//   ....[0]....
.L_30:
        /*00c8*/ 	.word	0x00000001
        /*00cc*/ 	.byte	0xa0, 0x10, 0x00, 0x00, 0x01, 0x00, 0x00, 0x00, 0xe0, 0x10, 0x00, 0x00, 0x01, 0x00, 0x00, 0x00
        /* <DEDUP_REMOVED lines=272> */
        /*11dc*/ 	.byte	0xe0, 0x43, 0x00, 0x00, 0x01, 0x00, 0x00, 0x00, 0xf0, 0x43, 0x00, 0x00


	//----- nvinfo : EIATTR_MERCURY_ISA_VERSION
	.align		4
.L_31:
        /*11e8*/ 	.byte	0x03, 0x5f
        /*11ea*/ 	.short	0x0101


	//----- nvinfo : EIATTR_INT_WARP_WIDE_INSTR_OFFSETS
	.align		4
        /*11ec*/ 	.byte	0x04, 0x31
        /*11ee*/ 	.short	(.L_33 - .L_32)


	//   ....[0]....
.L_32:
        /*11f0*/ 	.word	0x00001d60


	//   ....[1]....
        /*11f4*/ 	.word	0x00001d80


	//   ....[2]....
        /*11f8*/ 	.word	0x00001e30


	//   ....[3]....
        /*11fc*/ 	.word	0x00002bd0


	//   ....[4]....
        /*1200*/ 	.word	0x00002be0


	//   ....[5]....
        /*1204*/ 	.word	0x00002c50


	//   ....[6]....
        /*1208*/ 	.word	0x00002c60


	//   ....[7]....
        /*120c*/ 	.word	0x00004b90


	//   ....[8]....
        /*1210*/ 	.word	0x00004bb0


	//----- nvinfo : EIATTR_COOP_GROUP_MASK_REGIDS
	.align		4
.L_33:
        /*1214*/ 	.byte	0x04, 0x29
        /*1216*/ 	.short	(.L_35 - .L_34)


	//   ....[0]....
.L_34:
        /*1218*/ 	.word	0xffffffff


	//   ....[1]....
        /*121c*/ 	.word	0xffffffff


	//   ....[2]....
        /*1220*/ 	.word	0xffffffff


	//----- nvinfo : EIATTR_COOP_GROUP_INSTR_OFFSETS
	.align		4
.L_35:
        /*1224*/ 	.byte	0x04, 0x28
        /*1226*/ 	.short	(.L_37 - .L_36)


	//   ....[0]....
.L_36:
        /*1228*/ 	.word	0x00000150


	//   ....[1]....
        /*122c*/ 	.word	0x000006f0


	//   ....[2]....
        /*1230*/ 	.word	0x00000cc0


	//----- nvinfo : EIATTR_MBARRIER_INSTR_OFFSETS
	.align		4
.L_37:
        /*1234*/ 	.byte	0x04, 0x39
        /*1236*/ 	.short	(.L_39 - .L_38)


	//   ....[0]....
.L_38:
        /*1238*/ 	.word	0x00001ec0
        /*123c*/ 	.word	0x000000ff
        /*1240*/ 	.word	0x00018000
        /*1244*/ 	.short	0x0100
        /*1246*/ 	.byte	0x18
	.zero		1


	//   ....[1]....
        /*1248*/ 	.word	0x00001ee0
        /*124c*/ 	.word	0x000000ff
        /*1250*/ 	.word	0x00018008
        /*1254*/ 	.short	0x0100
        /*1256*/ 	.byte	0x18
	.zero		1


	//   ....[2]....
        /*1258*/ 	.word	0x00002d10
        /*125c*/ 	.word	0x000000ff
        /*1260*/ 	.word	0x00018000
        /*1264*/ 	.short	0x010a
        /*1266*/ 	.byte	0x12
	.zero		1


	//   ....[3]....
        /*1268*/ 	.word	0x00003b20
        /*126c*/ 	.word	0x000000ff
        /*1270*/ 	.word	0x00018000
        /*1274*/ 	.short	0x0108
        /*1276*/ 	.byte	0x18
	.zero		1


	//   ....[4]....
        /*1278*/ 	.word	0x00003bd0
        /*127c*/ 	.word	0x000000ff
        /*1280*/ 	.word	0x00018008
        /*1284*/ 	.short	0x0108
        /*1286*/ 	.byte	0x18
	.zero		1


	//   ....[5]....
        /*1288*/ 	.word	0x000055d0
        /*128c*/ 	.word	0x000000ff
        /*1290*/ 	.word	0x00018000
        /*1294*/ 	.short	0x010a
        /*1296*/ 	.byte	0x12
	.zero		1


	//----- nvinfo : EIATTR_NUM_MBARRIERS
	.align		4
.L_39:
        /*1298*/ 	.byte	0x03, 0x38
        /*129a*/ 	.short	0x0002


	//----- nvinfo : EIATTR_EXIT_INSTR_OFFSETS
	.align		4
        /*129c*/ 	.byte	0x04, 0x1c
        /*129e*/ 	.short	(.L_41 - .L_40)


	//   ....[0]....
.L_40:
        /*12a0*/ 	.word	0x000055c0


	//----- nvinfo : EIATTR_REQNTID
	.align		4
.L_41:
        /*12a4*/ 	.byte	0x04, 0x10
        /*12a6*/ 	.short	(.L_43 - .L_42)
.L_42:
        /*12a8*/ 	.word	0x00000080
        /*12ac*/ 	.word	0x00000001
        /*12b0*/ 	.word	0x00000001


	//----- nvinfo : EIATTR_CRS_STACK_SIZE
	.align		4
.L_43:
        /*12b4*/ 	.byte	0x04, 0x1e
        /*12b6*/ 	.short	(.L_45 - .L_44)
.L_44:
        /*12b8*/ 	.word	0x00000000


	//----- nvinfo : EIATTR_CBANK_PARAM_SIZE
	.align		4
.L_45:
        /*12bc*/ 	.byte	0x03, 0x19
        /*12be*/ 	.short	0x0050


	//----- nvinfo : EIATTR_PARAM_CBANK
	.align		4
        /*12c0*/ 	.byte	0x04, 0x0a
        /*12c2*/ 	.short	(.L_47 - .L_46)
	.align		4
.L_46:
        /*12c4*/ 	.word	index@(.nv.constant0.gluon_wgmma)
        /*12c8*/ 	.short	0x0210
        /*12ca*/ 	.short	0x0050


	//----- nvinfo : EIATTR_SW_WAR
	.align		4
.L_47:
        /*12cc*/ 	.byte	0x04, 0x36
        /*12ce*/ 	.short	(.L_49 - .L_48)
.L_48:
        /*12d0*/ 	.word	0x00000008
.L_49:


//--------------------- .nv.callgraph             --------------------------
	.section	.nv.callgraph,"",@"SHT_CUDA_CALLGRAPH"
	.align	4
	.sectionentsize	8
	.align		4
        /*0000*/ 	.word	0x00000000
	.align		4
        /*0004*/ 	.word	0xffffffff
	.align		4
        /*0008*/ 	.word	0x00000000
	.align		4
        /*000c*/ 	.word	0xfffffffe
	.align		4
        /*0010*/ 	.word	0x00000000
	.align		4
        /*0014*/ 	.word	0xfffffffd
	.align		4
        /*0018*/ 	.word	0x00000000
	.align		4
        /*001c*/ 	.word	0xfffffffc


//--------------------- .text.gluon_wgmma         --------------------------
	.section	.text.gluon_wgmma,"ax",@progbits
	.align	128
        .global         gluon_wgmma
        .type           gluon_wgmma,@function
        .size           gluon_wgmma,(.L_x_53 - gluon_wgmma)
        .other          gluon_wgmma,@"STO_CUDA_ENTRY STV_DEFAULT"
gluon_wgmma:
.text.gluon_wgmma:
[----:B------:R-:W1:Y:S01]  /*0000*/  LDC R1, c[0x0][0x28] ;  /* 0x00000a00ff017b82 */ /* 0x000e620000000800 */
[----:B------:R-:W2:Y:S07]  /*0010*/  S2R R7, SR_TID.X ;  /* 0x0000000000077919 */ /* 0x000eae0000002100 */
[----:B------:R-:W3:Y:S01]  /*0020*/  S2UR UR4, SR_CgaCtaId ;  /* 0x00000000000479c3 */ /* 0x000ee20000008800 */
[----:B------:R-:W-:Y:S01]  /*0030*/  UMOV UR24, 0x400 ;  /* 0x0000040000187882 */ /* 0x000fe20000000000 */
[----:B------:R-:W-:Y:S01]  /*0040*/  ULDC UR6, c[0x0][0xc] ;  /* 0x0000030000067ab9 */ /* 0x000fe20000000800 */
[----:B------:R-:W-:Y:S01]  /*0050*/  ULDC.64 UR30, c[0x0][0x250] ;  /* 0x00009400001e7ab9 */ /* 0x000fe20000000a00 */
[----:B------:R-:W-:Y:S01]  /*0060*/  BSSY B0, `(.L_x_0) ;  /* 0x000001f000007945 */ /* 0x000fe20003800000 */
[----:B-1----:R-:W-:-:S03]  /*0070*/  VIADD R1, R1, 0xfffffd90 ;  /* 0xfffffd9001017836 */ /* 0x002fc60000000000 */
[----:B------:R-:W1:Y:S08]  /*0080*/  LDC R12, c[0x0][0x230] ;  /* 0x00008c00ff0c7b82 */ /* 0x000e700000000800 */
[----:B------:R-:W-:Y:S08]  /*0090*/  S2UR UR25, SR_CTAID.Y ;  /* 0x00000000001979c3 */ /* 0x000ff00000002600 */
[----:B------:R-:W4:Y:S01]  /*00a0*/  S2UR UR5, SR_CTAID.Z ;  /* 0x00000000000579c3 */ /* 0x000f220000002700 */
[----:B---3--:R-:W-:-:S03]  /*00b0*/  ULEA UR24, UR4, UR24, 0x18 ;  /* 0x0000001804187291 */ /* 0x008fc6000f8ec03f */
[----:B------:R-:W-:Y:S01]  /*00c0*/  ULDC UR4, c[0x0][0x10] ;  /* 0x0000040000047ab9 */ /* 0x000fe20000000800 */
[----:B--2---:R-:W-:-:S03]  /*00d0*/  LOP3.LUT R2, R7, 0x7f, RZ, 0xc0, !PT ;  /* 0x0000007f07027812 */ /* 0x004fc600078ec0ff */
[----:B------:R-:W2:Y:S01]  /*00e0*/  S2UR UR40, SR_CTAID.X ;  /* 0x00000000002879c3 */ /* 0x000ea20000002500 */
[----:B-1----:R-:W-:Y:S01]  /*00f0*/  VIADD R6, R12, 0xffffffff ;  /* 0xffffffff0c067836 */ /* 0x002fe20000000000 */
[C---:B------:R-:W-:Y:S02]  /*0100*/  ISETP.GE.U32.AND P0, PT, R2.reuse, 0x20, PT ;  /* 0x000000200200780c */ /* 0x040fe40003f06070 */
[C---:B------:R-:W-:Y:S02]  /*0110*/  ISETP.NE.U32.AND P2, PT, R2.reuse, RZ, PT ;  /* 0x000000ff0200720c */ /* 0x040fe40003f45070 */
[----:B------:R-:W-:Y:S02]  /*0120*/  LEA R0, R2, UR24, 0x2 ;  /* 0x0000001802007c11 */ /* 0x000fe4000f8e10ff */
[----:B------:R-:W1:Y:S07]  /*0130*/  LDC R8, c[0x0][0x228] ;  /* 0x00008a00ff087b82 */ /* 0x000e6e0000000800 */
[----:B------:R3:W-:Y:S01]  /*0140*/  @!P0 STS [R0], RZ ;  /* 0x000000ff00008388 */ /* 0x0007e20000000800 */
[----:B------:R-:W-:-:S03]  /*0150*/  NOP ;  /* 0x0000000000007918 */ /* 0x000fc60000000000 */
[----:B------:R3:W-:Y:S01]  /*0160*/  @!P2 STS [UR24+0x20], R6 ;  /* 0x00002006ff00a988 */ /* 0x0007e20008000818 */
[----:B----4-:R-:W-:-:S04]  /*0170*/  UIMAD UR4, UR5, UR4, UR25 ;  /* 0x00000004050472a4 */ /* 0x010fc8000f8e0219 */
[----:B--2---:R-:W-:-:S04]  /*0180*/  UIMAD UR4, UR4, UR6, UR40 ;  /* 0x00000006040472a4 */ /* 0x004fc8000f8e0228 */
[----:B------:R-:W-:Y:S01]  /*0190*/  UIMAD UR5, UR4, 0x180, URZ ;  /* 0x00000180040578a4 */ /* 0x000fe2000f8e023f */
[----:B-1----:R-:W-:Y:S02]  /*01a0*/  VIADD R8, R8, 0xffffffff ;  /* 0xffffffff08087836 */ /* 0x002fe40000000000 */
[----:B------:R-:W-:Y:S01]  /*01b0*/  UMOV UR4, URZ ;  /* 0x0000003f00047c82 */ /* 0x000fe20008000000 */
[----:B------:R-:W-:-:S04]  /*01c0*/  UIADD3 UR26, UP0, UR5, UR30, URZ ;  /* 0x0000001e051a7290 */ /* 0x000fc8000ff1e03f */
[----:B------:R-:W-:Y:S01]  /*01d0*/  ULEA.HI.X.SX32 UR27, UR5, UR31, 0x1, UP0 ;  /* 0x0000001f051b7291 */ /* 0x000fe200080f0e3f */
[----:B---3--:R-:W-:Y:S11]  /*01e0*/  @P2 BRA `(.L_x_1) ;  /* 0x0000000000182947 */ /* 0x008ff60003800000 */
[----:B------:R-:W1:Y:S01]  /*01f0*/  LDS R3, [UR24+0x8] ;  /* 0x00000818ff037984 */ /* 0x000e620008000800 */
[----:B------:R-:W2:Y:S01]  /*0200*/  LDC.64 R10, c[0x0][0x210] ;  /* 0x00008400ff0a7b82 */ /* 0x000ea20000000a00 */
[----:B------:R-:W-:Y:S02]  /*0210*/  IMAD.MOV.U32 R4, RZ, RZ, 0x70 ;  /* 0x00000070ff047424 */ /* 0x000fe400078e00ff */
[----:B--2---:R2:W-:Y:S03]  /*0220*/  STS.64 [UR24], R10 ;  /* 0x0000000aff007988 */ /* 0x0045e60008000a18 */
[----:B-1----:R-:W-:-:S05]  /*0230*/  LOP3.LUT R3, R3, 0x10, R4, 0xd8, !PT ;  /* 0x0000001003037812 */ /* 0x002fca00078ed804 */
[----:B------:R2:W-:Y:S02]  /*0240*/  STS [UR24+0x8], R3 ;  /* 0x00000803ff007988 */ /* 0x0005e40008000818 */
.L_x_1:
[----:B------:R-:W-:Y:S05]  /*0250*/  BSYNC B0 ;  /* 0x0000000000007941 */ /* 0x000fea0003800000 */
.L_x_0:
[----:B------:R-:W-:Y:S04]  /*0260*/  BSSY B0, `(.L_x_2) ;  /* 0x000000a000007945 */ /* 0x000fe80003800000 */
[----:B------:R-:W-:Y:S05]  /*0270*/  @P2 BRA `(.L_x_3) ;  /* 0x0000000000202947 */ /* 0x000fea0003800000 */
[----:B--2---:R-:W1:Y:S01]  /*0280*/  LDS R3, [UR24+0x34] ;  /* 0x00003418ff037984 */ /* 0x004e620008000800 */
[----:B------:R-:W-:Y:S02]  /*0290*/  IMAD.MOV.U32 R4, RZ, RZ, 0x7f000000 ;  /* 0x7f000000ff047424 */ /* 0x000fe400078e00ff */
[----:B------:R-:W-:Y:S01]  /*02a0*/  @!P2 IMAD.MOV.U32 R5, RZ, RZ, 0x7f ;  /* 0x0000007fff05a424 */ /* 0x000fe200078e00ff */
[----:B------:R-:W2:Y:S02]  /*02b0*/  @!P2 LDS R10, [UR24+0x38] ;  /* 0x00003818ff0aa984 */ /* 0x000ea40008000800 */
[----:B-1----:R-:W-:Y:S02]  /*02c0*/  LOP3.LUT R3, R3, 0xff000000, R4, 0xb8, !PT ;  /* 0xff00000003037812 */ /* 0x002fe400078eb804 */
[----:B--2---:R-:W-:-:S03]  /*02d0*/  @!P2 LOP3.LUT R4, R10, 0xff, R5, 0xb8, !PT ;  /* 0x000000ff0a04a812 */ /* 0x004fc600078eb805 */
[----:B------:R1:W-:Y:S04]  /*02e0*/  STS [UR24+0x34], R3 ;  /* 0x00003403ff007988 */ /* 0x0003e80008000818 */
[----:B------:R1:W-:Y:S02]  /*02f0*/  @!P2 STS [UR24+0x38], R4 ;  /* 0x00003804ff00a988 */ /* 0x0003e40008000818 */
.L_x_3:
[----:B------:R-:W-:Y:S05]  /*0300*/  BSYNC B0 ;  /* 0x0000000000007941 */ /* 0x000fea0003800000 */
.L_x_2:
[----:B------:R-:W-:Y:S04]  /*0310*/  BSSY B0, `(.L_x_4) ;  /* 0x000000a000007945 */ /* 0x000fe80003800000 */
[----:B------:R-:W-:Y:S05]  /*0320*/  @P2 BRA `(.L_x_5) ;  /* 0x0000000000202947 */ /* 0x000fea0003800000 */
[----:B-12---:R-:W1:Y:S01]  /*0330*/  LDS R3, [UR24+0x1c] ;  /* 0x00001c18ff037984 */ /* 0x006e620008000800 */
[----:B------:R-:W2:Y:S03]  /*0340*/  LDC.64 R4, c[0x0][0x238] ;  /* 0x00008e00ff047b82 */ /* 0x000ea60000000a00 */
[----:B------:R3:W-:Y:S01]  /*0350*/  STS [UR24+0x24], R8 ;  /* 0x00002408ff007988 */ /* 0x0007e20008000818 */
[--C-:B--2---:R-:W-:Y:S02]  /*0360*/  SHF.R.U32.HI R10, RZ, 0x4, R5.reuse ;  /* 0x00000004ff0a7819 */ /* 0x104fe40000011605 */
[----:B------:R-:W-:-:S05]  /*0370*/  SHF.R.U64 R4, R4, 0x4, R5 ;  /* 0x0000000404047819 */ /* 0x000fca0000001205 */
[----:B------:R3:W-:Y:S01]  /*0380*/  STS [UR24+0xc], R4 ;  /* 0x00000c04ff007988 */ /* 0x0007e20008000818 */
[----:B-1----:R-:W-:-:S05]  /*0390*/  LOP3.LUT R3, R3, 0xf, R10, 0xb8, !PT ;  /* 0x0000000f03037812 */ /* 0x002fca00078eb80a */
[----:B------:R3:W-:Y:S02]  /*03a0*/  STS [UR24+0x1c], R3 ;  /* 0x00001c03ff007988 */ /* 0x0007e40008000818 */
.L_x_5:
[----:B------:R-:W-:Y:S05]  /*03b0*/  BSYNC B0 ;  /* 0x0000000000007941 */ /* 0x000fea0003800000 */
.L_x_4:
[----:B------:R-:W-:Y:S04]  /*03c0*/  BSSY B1, `(.L_x_6) ;  /* 0x000001d000017945 */ /* 0x000fe80003800000 */
[----:B------:R-:W-:Y:S04]  /*03d0*/  BSSY B0, `(.L_x_7) ;  /* 0x0000018000007945 */ /* 0x000fe80003800000 */
[----:B------:R-:W-:Y:S05]  /*03e0*/  @P2 BRA `(.L_x_8) ;  /* 0x00000000001c2947 */ /* 0x000fea0003800000 */
[----:B-123--:R-:W1:Y:S02]  /*03f0*/  LDS R3, [UR24+0x34] ;  /* 0x00003418ff037984 */ /* 0x00ee640008000800 */
[----:B-1----:R-:W-:-:S05]  /*0400*/  LOP3.LUT R3, R3, 0x7, RZ, 0xb8, !PT ;  /* 0x0000000703037812 */ /* 0x002fca00078eb8ff */
[----:B------:R1:W-:Y:S01]  /*0410*/  STS [UR24+0x34], R3 ;  /* 0x00003403ff007988 */ /* 0x0003e20008000818 */
[----:B------:R-:W-:Y:S05]  /*0420*/  @P2 BRA `(.L_x_9) ;  /* 0x00000000001c2947 */ /* 0x000fea0003800000 */
[----:B-1----:R-:W1:Y:S02]  /*0430*/  LDS R3, [UR24+0x34] ;  /* 0x00003418ff037984 */ /* 0x002e640008000800 */
[----:B-1----:R-:W-:-:S05]  /*0440*/  LOP3.LUT R3, R3, 0x38, RZ, 0xb8, !PT ;  /* 0x0000003803037812 */ /* 0x002fca00078eb8ff */
[----:B------:R4:W-:Y:S02]  /*0450*/  STS [UR24+0x34], R3 ;  /* 0x00003403ff007988 */ /* 0x0009e40008000818 */
.L_x_8:
[----:B------:R-:W-:Y:S05]  /*0460*/  @P2 BRA `(.L_x_10) ;  /* 0x00000000001c2947 */ /* 0x000fea0003800000 */
[----:B-1234-:R-:W1:Y:S02]  /*0470*/  LDS R3, [UR24+0x8] ;  /* 0x00000818ff037984 */ /* 0x01ee640008000800 */
[----:B-1----:R-:W-:-:S05]  /*0480*/  LOP3.LUT R3, R3, 0x780, RZ, 0xb8, !PT ;  /* 0x0000078003037812 */ /* 0x002fca00078eb8ff */
[----:B------:R2:W-:Y:S02]  /*0490*/  STS [UR24+0x8], R3 ;  /* 0x00000803ff007988 */ /* 0x0005e40008000818 */
.L_x_9:
[----:B------:R-:W-:Y:S05]  /*04a0*/  @P2 BRA `(.L_x_11) ;  /* 0x0000000000282947 */ /* 0x000fea0003800000 */
[----:B-12---:R-:W1:Y:S02]  /*04b0*/  LDS R3, [UR24+0x8] ;  /* 0x00000818ff037984 */ /* 0x006e640008000800 */
[----:B-1----:R-:W-:-:S05]  /*04c0*/  LOP3.LUT R3, R3, 0x1800, RZ, 0xb8, !PT ;  /* 0x0000180003037812 */ /* 0x002fca00078eb8ff */
[----:B------:R1:W-:Y:S02]  /*04d0*/  STS [UR24+0x8], R3 ;  /* 0x00000803ff007988 */ /* 0x0003e40008000818 */
.L_x_10:
[----:B------:R-:W-:Y:S05]  /*04e0*/  @P2 BREAK B0 ;  /* 0x0000000000002942 */ /* 0x000fea0003800000 */
[----:B------:R-:W-:Y:S05]  /*04f0*/  @P2 BRA `(.L_x_12) ;  /* 0x0000000000242947 */ /* 0x000fea0003800000 */
[----:B-1-3--:R-:W1:Y:S01]  /*0500*/  LDS R4, [UR24+0x8] ;  /* 0x00000818ff047984 */ /* 0x00ae620008000800 */
[----:B--2-4-:R-:W-:-:S05]  /*0510*/  IMAD.MOV.U32 R3, RZ, RZ, 0x6000 ;  /* 0x00006000ff037424 */ /* 0x014fca00078e00ff */
[----:B-1----:R-:W-:-:S04]  /*0520*/  LOP3.LUT R3, R4, 0x6000, R3, 0xd8, !PT ;  /* 0x0000600004037812 */ /* 0x002fc800078ed803 */
[----:B------:R-:W-:-:S05]  /*0530*/  LOP3.LUT R3, R3, 0x400000, RZ, 0xb8, !PT ;  /* 0x0040000003037812 */ /* 0x000fca00078eb8ff */
[----:B------:R3:W-:Y:S02]  /*0540*/  STS [UR24+0x8], R3 ;  /* 0x00000803ff007988 */ /* 0x0007e40008000818 */
.L_x_11:
[----:B------:R-:W-:Y:S05]  /*0550*/  BSYNC B0 ;  /* 0x0000000000007941 */ /* 0x000fea0003800000 */
.L_x_7:
[----:B-123--:R-:W1:Y:S02]  /*0560*/  @!P2 LDS R3, [UR24+0x8] ;  /* 0x00000818ff03a984 */ /* 0x00ee640008000800 */
[----:B-1----:R-:W-:-:S05]  /*0570*/  @!P2 LOP3.LUT R3, R3, 0x8000, RZ, 0xb8, !PT ;  /* 0x000080000303a812 */ /* 0x002fca00078eb8ff */
[----:B------:R1:W-:Y:S02]  /*0580*/  @!P2 STS [UR24+0x8], R3 ;  /* 0x00000803ff00a988 */ /* 0x0003e40008000818 */
.L_x_12:
[----:B------:R-:W-:Y:S05]  /*0590*/  BSYNC B1 ;  /* 0x0000000000017941 */ /* 0x000fea0003800000 */
.L_x_6:
[----:B------:R-:W-:Y:S05]  /*05a0*/  WARPSYNC.ALL ;  /* 0x0000000000007948 */ /* 0x000fea0003800000 */
[----:B------:R-:W-:Y:S05]  /*05b0*/  @P0 BRA `(.L_x_13) ;  /* 0x0000000000280947 */ /* 0x000fea0003800000 */
[----:B-1234-:R-:W1:Y:S01]  /*05c0*/  S2R R3, SR_LANEID ;  /* 0x0000000000037919 */ /* 0x01ee620000000000 */
[----:B------:R-:W-:Y:S05]  /*05d0*/  WARPSYNC.ALL ;  /* 0x0000000000007948 */ /* 0x000fea0003800000 */
[----:B-1----:R-:W-:-:S05]  /*05e0*/  IMAD.SHL.U32 R3, R3, 0x4, RZ ;  /* 0x0000000403037824 */ /* 0x002fca00078e00ff */
[----:B------:R-:W1:Y:S01]  /*05f0*/  LDS R9, [R3+UR24] ;  /* 0x0000001803097984 */ /* 0x000e620008000800 */
[----:B------:R-:W-:-:S05]  /*0600*/  IADD3 R4, P1, R3, UR26, RZ ;  /* 0x0000001a03047c10 */ /* 0x000fca000ff3e0ff */
[----:B------:R-:W-:-:S05]  /*0610*/  IMAD.X R5, RZ, RZ, UR27, P1 ;  /* 0x0000001bff057e24 */ /* 0x000fca00088e06ff */
[----:B-1----:R1:W5:Y:S01]  /*0620*/  ATOMG.E.EXCH.STRONG.GPU PT, RZ, [R4], R9 ;  /* 0x0000000904ff73a8 */ /* 0x00236200041ee100 */
[----:B------:R-:W-:-:S04]  /*0630*/  DEPBAR {5,4,3,2,1,0} ;  /* 0x0000003f0000791a */ /* 0x000fc80000000000 */
[----:B------:R1:W-:Y:S01]  /*0640*/  UTMACCTL.IV [UR26] ;  /* 0x000000001a0079b9 */ /* 0x0003e20008000000 */
[----:B------:R-:W-:Y:S01]  /*0650*/  NOP ;  /* 0x0000000000007918 */ /* 0x000fe20000000000 */
.L_x_13:
[----:B------:R-:W-:Y:S05]  /*0660*/  @P0 BRA `(.L_x_14) ;  /* 0x00000000000c0947 */ /* 0x000fea0003800000 */
[----:B------:R0:W-:Y:S01]  /*0670*/  UTMACMDFLUSH ;  /* 0x00000000000079b7 */ /* 0x0001e20000000000 */
[----:B------:R-:W-:Y:S05]  /*0680*/  @P0 BRA `(.L_x_14) ;  /* 0x0000000000040947 */ /* 0x000fea0003800000 */
[----:B------:R-:W-:-:S04]  /*0690*/  DEPBAR.LE SB0, 0x0 ;  /* 0x000080000000791a */ /* 0x000fc80000000000 */
.L_x_14:
[----:B------:R-:W-:Y:S05]  /*06a0*/  WARPSYNC.ALL ;  /* 0x0000000000007948 */ /* 0x000fea0003800000 */
[----:B-----5:R-:W-:Y:S06]  /*06b0*/  BAR.SYNC.DEFER_BLOCKING 0x0 ;  /* 0x0000000000007b1d */ /* 0x020fec0000010000 */
[----:B------:R-:W-:Y:S02]  /*06c0*/  BSSY B1, `(.L_x_15) ;  /* 0x000000b000017945 */ /* 0x000fe40003800000 */
[----:B------:R-:W-:Y:S06]  /*06d0*/  BAR.SYNC.DEFER_BLOCKING 0x0 ;  /* 0x0000000000007b1d */ /* 0x000fec0000010000 */
[----:B------:R1:W-:Y:S01]  /*06e0*/  @!P0 STS [R0], RZ ;  /* 0x000000ff00008388 */ /* 0x0003e20000000800 */
[----:B------:R-:W-:Y:S01]  /*06f0*/  NOP ;  /* 0x0000000000007918 */ /* 0x000fe20000000000 */
[----:B------:R-:W-:Y:S05]  /*0700*/  @P2 BRA `(.L_x_16) ;  /* 0x0000000000182947 */ /* 0x000fea0003800000 */
[----:B-1234-:R-:W1:Y:S01]  /*0710*/  LDS R3, [UR24+0x8] ;  /* 0x00000818ff037984 */ /* 0x01ee620008000800 */
[----:B------:R-:W2:Y:S01]  /*0720*/  LDC.64 R10, c[0x0][0x218] ;  /* 0x00008600ff0a7b82 */ /* 0x000ea20000000a00 */
[----:B------:R-:W-:Y:S02]  /*0730*/  IMAD.MOV.U32 R4, RZ, RZ, 0x70 ;  /* 0x00000070ff047424 */ /* 0x000fe400078e00ff */
[----:B--2---:R2:W-:Y:S03]  /*0740*/  STS.64 [UR24], R10 ;  /* 0x0000000aff007988 */ /* 0x0045e60008000a18 */
[----:B-1----:R-:W-:-:S05]  /*0750*/  LOP3.LUT R3, R3, 0x10, R4, 0xd8, !PT ;  /* 0x0000001003037812 */ /* 0x002fca00078ed804 */
[----:B------:R2:W-:Y:S02]  /*0760*/  STS [UR24+0x8], R3 ;  /* 0x00000803ff007988 */ /* 0x0005e40008000818 */
.L_x_16:
[----:B-1----:R-:W-:Y:S05]  /*0770*/  BSYNC B1 ;  /* 0x0000000000017941 */ /* 0x002fea0003800000 */
.L_x_15:
[----:B------:R-:W-:Y:S04]  /*0780*/  BSSY B2, `(.L_x_17) ;  /* 0x000000f000027945 */ /* 0x000fe80003800000 */
[----:B------:R-:W-:Y:S04]  /*0790*/  BSSY B1, `(.L_x_18) ;  /* 0x000000c000017945 */ /* 0x000fe80003800000 */
[----:B------:R-:W-:Y:S05]  /*07a0*/  @P2 BRA `(.L_x_19) ;  /* 0x0000000000282947 */ /* 0x000fea0003800000 */
[----:B--234-:R-:W1:Y:S01]  /*07b0*/  LDS R3, [UR24+0x34] ;  /* 0x00003418ff037984 */ /* 0x01ce620008000800 */
[----:B------:R-:W-:Y:S01]  /*07c0*/  IMAD.MOV.U32 R4, RZ, RZ, 0x7f000000 ;  /* 0x7f000000ff047424 */ /* 0x000fe200078e00ff */
[----:B------:R-:W-:Y:S05]  /*07d0*/  @P2 BREAK B1 ;  /* 0x0000000000012942 */ /* 0x000fea0003800000 */
[----:B-1----:R-:W-:-:S05]  /*07e0*/  LOP3.LUT R3, R3, 0xff000000, R4, 0xb8, !PT ;  /* 0xff00000003037812 */ /* 0x002fca00078eb804 */
[----:B------:R1:W-:Y:S01]  /*07f0*/  STS [UR24+0x34], R3 ;  /* 0x00003403ff007988 */ /* 0x0003e20008000818 */
[----:B------:R-:W-:Y:S05]  /*0800*/  @P2 BRA `(.L_x_20) ;  /* 0x0000000000182947 */ /* 0x000fea0003800000 */
[----:B------:R-:W2:Y:S01]  /*0810*/  LDS R4, [UR24+0x38] ;  /* 0x00003818ff047984 */ /* 0x000ea20008000800 */
[----:B-1----:R-:W-:-:S05]  /*0820*/  IMAD.MOV.U32 R3, RZ, RZ, 0xff ;  /* 0x000000ffff037424 */ /* 0x002fca00078e00ff */
[----:B--2---:R-:W-:-:S05]  /*0830*/  LOP3.LUT R3, R4, 0xff, R3, 0xb8, !PT ;  /* 0x000000ff04037812 */ /* 0x004fca00078eb803 */
[----:B------:R1:W-:Y:S02]  /*0840*/  STS [UR24+0x38], R3 ;  /* 0x00003803ff007988 */ /* 0x0003e40008000818 */
.L_x_19:
[----:B------:R-:W-:Y:S05]  /*0850*/  BSYNC B1 ;  /* 0x0000000000017941 */ /* 0x000fea0003800000 */
.L_x_18:
[----:B------:R1:W-:Y:S02]  /*0860*/  @!P2 STS [UR24+0x20], R6 ;  /* 0x00002006ff00a988 */ /* 0x0003e40008000818 */
.L_x_20:
[----:B------:R-:W-:Y:S05]  /*0870*/  BSYNC B2 ;  /* 0x0000000000027941 */ /* 0x000fea0003800000 */
.L_x_17:
[----:B------:R-:W-:Y:S05]  /*0880*/  WARPSYNC.ALL ;  /* 0x0000000000007948 */ /* 0x000fea0003800000 */
[----:B-1234-:R-:W1:Y:S01]  /*0890*/  LDC R3, c[0x0][0x22c] ;  /* 0x00008b00ff037b82 */ /* 0x01ee620000000800 */
[----:B------:R-:W-:Y:S01]  /*08a0*/  BSSY B2, `(.L_x_21) ;  /* 0x000000b000027945 */ /* 0x000fe20003800000 */
[----:B-1----:R-:W-:-:S03]  /*08b0*/  VIADD R3, R3, 0xffffffff ;  /* 0xffffffff03037836 */ /* 0x002fc60000000000 */
[----:B------:R-:W-:Y:S05]  /*08c0*/  @P2 BRA `(.L_x_22) ;  /* 0x0000000000202947 */ /* 0x000fea0003800000 */
[----:B------:R-:W1:Y:S01]  /*08d0*/  LDS R4, [UR24+0x1c] ;  /* 0x00001c18ff047984 */ /* 0x000e620008000800 */
[----:B------:R-:W2:Y:S03]  /*08e0*/  LDC.64 R10, c[0x0][0x240] ;  /* 0x00009000ff0a7b82 */ /* 0x000ea60000000a00 */
[----:B------:R3:W-:Y:S01]  /*08f0*/  STS [UR24+0x24], R3 ;  /* 0x00002403ff007988 */ /* 0x0007e20008000818 */
[--C-:B--2---:R-:W-:Y:S02]  /*0900*/  SHF.R.U32.HI R9, RZ, 0x4, R11.reuse ;  /* 0x00000004ff097819 */ /* 0x104fe4000001160b */
[----:B------:R-:W-:-:S05]  /*0910*/  SHF.R.U64 R5, R10, 0x4, R11 ;  /* 0x000000040a057819 */ /* 0x000fca000000120b */
[----:B------:R3:W-:Y:S01]  /*0920*/  STS [UR24+0xc], R5 ;  /* 0x00000c05ff007988 */ /* 0x0007e20008000818 */
[----:B-1----:R-:W-:-:S05]  /*0930*/  LOP3.LUT R4, R4, 0xf, R9, 0xb8, !PT ;  /* 0x0000000f04047812 */ /* 0x002fca00078eb809 */
[----:B------:R3:W-:Y:S02]  /*0940*/  STS [UR24+0x1c], R4 ;  /* 0x00001c04ff007988 */ /* 0x0007e40008000818 */
.L_x_22:
[----:B------:R-:W-:Y:S05]  /*0950*/  BSYNC B2 ;  /* 0x0000000000027941 */ /* 0x000fea0003800000 */
.L_x_21:
[----:B------:R-:W-:Y:S04]  /*0960*/  BSSY B3, `(.L_x_23) ;  /* 0x000001d000037945 */ /* 0x000fe80003800000 */
[----:B------:R-:W-:Y:S04]  /*0970*/  BSSY B2, `(.L_x_24) ;  /* 0x0000018000027945 */ /* 0x000fe80003800000 */
[----:B------:R-:W-:Y:S05]  /*0980*/  @P2 BRA `(.L_x_25) ;  /* 0x00000000001c2947 */ /* 0x000fea0003800000 */
[----:B---3--:R-:W1:Y:S02]  /*0990*/  LDS R4, [UR24+0x34] ;  /* 0x00003418ff047984 */ /* 0x008e640008000800 */
[----:B-1----:R-:W-:-:S05]  /*09a0*/  LOP3.LUT R4, R4, 0x7, RZ, 0xb8, !PT ;  /* 0x0000000704047812 */ /* 0x002fca00078eb8ff */
[----:B------:R1:W-:Y:S01]  /*09b0*/  STS [UR24+0x34], R4 ;  /* 0x00003404ff007988 */ /* 0x0003e20008000818 */
[----:B------:R-:W-:Y:S05]  /*09c0*/  @P2 BRA `(.L_x_26) ;  /* 0x00000000001c2947 */ /* 0x000fea0003800000 */
[----:B-1----:R-:W1:Y:S02]  /*09d0*/  LDS R4, [UR24+0x34] ;  /* 0x00003418ff047984 */ /* 0x002e640008000800 */
[----:B-1----:R-:W-:-:S05]  /*09e0*/  LOP3.LUT R4, R4, 0x38, RZ, 0xb8, !PT ;  /* 0x0000003804047812 */ /* 0x002fca00078eb8ff */
[----:B------:R1:W-:Y:S02]  /*09f0*/  STS [UR24+0x34], R4 ;  /* 0x00003404ff007988 */ /* 0x0003e40008000818 */
.L_x_25:
[----:B------:R-:W-:Y:S05]  /*0a00*/  @P2 BRA `(.L_x_27) ;  /* 0x00000000001c2947 */ /* 0x000fea0003800000 */
[----:B-1-3--:R-:W1:Y:S02]  /*0a10*/  LDS R4, [UR24+0x8] ;  /* 0x00000818ff047984 */ /* 0x00ae640008000800 */
[----:B-1----:R-:W-:-:S05]  /*0a20*/  LOP3.LUT R4, R4, 0x780, RZ, 0xb8, !PT ;  /* 0x0000078004047812 */ /* 0x002fca00078eb8ff */
[----:B------:R2:W-:Y:S02]  /*0a30*/  STS [UR24+0x8], R4 ;  /* 0x00000804ff007988 */ /* 0x0005e40008000818 */
.L_x_26:
[----:B------:R-:W-:Y:S05]  /*0a40*/  @P2 BRA `(.L_x_28) ;  /* 0x0000000000282947 */ /* 0x000fea0003800000 */
[----:B-12---:R-:W1:Y:S02]  /*0a50*/  LDS R4, [UR24+0x8] ;  /* 0x00000818ff047984 */ /* 0x006e640008000800 */
[----:B-1----:R-:W-:-:S05]  /*0a60*/  LOP3.LUT R4, R4, 0x1800, RZ, 0xb8, !PT ;  /* 0x0000180004047812 */ /* 0x002fca00078eb8ff */
[----:B------:R2:W-:Y:S02]  /*0a70*/  STS [UR24+0x8], R4 ;  /* 0x00000804ff007988 */ /* 0x0005e40008000818 */
.L_x_27:
[----:B------:R-:W-:Y:S05]  /*0a80*/  @P2 BREAK B2 ;  /* 0x0000000000022942 */ /* 0x000fea0003800000 */
[----:B------:R-:W-:Y:S05]  /*0a90*/  @P2 BRA `(.L_x_29) ;  /* 0x0000000000242947 */ /* 0x000fea0003800000 */
[----:B-123--:R-:W1:Y:S01]  /*0aa0*/  LDS R4, [UR24+0x8] ;  /* 0x00000818ff047984 */ /* 0x00ee620008000800 */
[----:B------:R-:W-:-:S05]  /*0ab0*/  IMAD.MOV.U32 R5, RZ, RZ, 0x6000 ;  /* 0x00006000ff057424 */ /* 0x000fca00078e00ff */
[----:B-1----:R-:W-:-:S04]  /*0ac0*/  LOP3.LUT R4, R4, 0x6000, R5, 0xd8, !PT ;  /* 0x0000600004047812 */ /* 0x002fc800078ed805 */
[----:B------:R-:W-:-:S05]  /*0ad0*/  LOP3.LUT R4, R4, 0x400000, RZ, 0xb8, !PT ;  /* 0x0040000004047812 */ /* 0x000fca00078eb8ff */
[----:B------:R3:W-:Y:S02]  /*0ae0*/  STS [UR24+0x8], R4 ;  /* 0x00000804ff007988 */ /* 0x0007e40008000818 */
.L_x_28:
[----:B------:R-:W-:Y:S05]  /*0af0*/  BSYNC B2 ;  /* 0x0000000000027941 */ /* 0x000fea0003800000 */
.L_x_24:
[----:B-123--:R-:W1:Y:S02]  /*0b00*/  @!P2 LDS R4, [UR24+0x8] ;  /* 0x00000818ff04a984 */ /* 0x00ee640008000800 */
[----:B-1----:R-:W-:-:S05]  /*0b10*/  @!P2 LOP3.LUT R4, R4, 0x8000, RZ, 0xb8, !PT ;  /* 0x000080000404a812 */ /* 0x002fca00078eb8ff */
[----:B------:R4:W-:Y:S02]  /*0b20*/  @!P2 STS [UR24+0x8], R4 ;  /* 0x00000804ff00a988 */ /* 0x0009e40008000818 */
.L_x_29:
[----:B------:R-:W-:Y:S05]  /*0b30*/  BSYNC B3 ;  /* 0x0000000000037941 */ /* 0x000fea0003800000 */
.L_x_23:
[----:B------:R-:W-:Y:S05]  /*0b40*/  WARPSYNC.ALL ;  /* 0x0000000000007948 */ /* 0x000fea0003800000 */
[----:B------:R-:W-:-:S04]  /*0b50*/  UIADD3 UR29, UR5, 0x80, URZ ;  /* 0x00000080051d7890 */ /* 0x000fc8000fffe03f */
[----:B------:R-:W-:-:S04]  /*0b60*/  UIADD3 UR28, UP0, UR29, UR30, URZ ;  /* 0x0000001e1d1c7290 */ /* 0x000fc8000ff1e03f */
[----:B------:R-:W-:Y:S01]  /*0b70*/  ULEA.HI.X.SX32 UR29, UR29, UR31, 0x1, UP0 ;  /* 0x0000001f1d1d7291 */ /* 0x000fe200080f0e3f */
[----:B------:R-:W-:Y:S11]  /*0b80*/  @P0 BRA `(.L_x_30) ;  /* 0x0000000000280947 */ /* 0x000ff60003800000 */
        /* <DEDUP_REMOVED lines=10> */
.L_x_30:
[----:B------:R-:W-:Y:S05]  /*0c30*/  @P0 BRA `(.L_x_31) ;  /* 0x00000000000c0947 */ /* 0x000fea0003800000 */
[----:B------:R0:W-:Y:S01]  /*0c40*/  UTMACMDFLUSH ;  /* 0x00000000000079b7 */ /* 0x0001e20000000000 */
[----:B------:R-:W-:Y:S05]  /*0c50*/  @P0 BRA `(.L_x_31) ;  /* 0x0000000000040947 */ /* 0x000fea0003800000 */
[----:B------:R-:W-:-:S04]  /*0c60*/  DEPBAR.LE SB0, 0x0 ;  /* 0x000080000000791a */ /* 0x000fc80000000000 */
.L_x_31:
[----:B------:R-:W-:Y:S05]  /*0c70*/  WARPSYNC.ALL ;  /* 0x0000000000007948 */ /* 0x000fea0003800000 */
[----:B-----5:R-:W-:Y:S06]  /*0c80*/  BAR.SYNC.DEFER_BLOCKING 0x0 ;  /* 0x0000000000007b1d */ /* 0x020fec0000010000 */
[----:B------:R-:W-:Y:S02]  /*0c90*/  BSSY B3, `(.L_x_32) ;  /* 0x000000b000037945 */ /* 0x000fe40003800000 */
[----:B------:R-:W-:Y:S06]  /*0ca0*/  BAR.SYNC.DEFER_BLOCKING 0x0 ;  /* 0x0000000000007b1d */ /* 0x000fec0000010000 */
[----:B------:R1:W-:Y:S01]  /*0cb0*/  @!P0 STS [R0], RZ ;  /* 0x000000ff00008388 */ /* 0x0003e20000000800 */
[----:B------:R-:W-:Y:S01]  /*0cc0*/  NOP ;  /* 0x0000000000007918 */ /* 0x000fe20000000000 */
[----:B------:R-:W-:Y:S05]  /*0cd0*/  @P2 BRA `(.L_x_33) ;  /* 0x0000000000182947 */ /* 0x000fea0003800000 */
[----:B-1----:R-:W1:Y:S01]  /*0ce0*/  LDS R0, [UR24+0x8] ;  /* 0x00000818ff007984 */ /* 0x002e620008000800 */
[----:B------:R-:W5:Y:S01]  /*0cf0*/  LDC.64 R10, c[0x0][0x220] ;  /* 0x00008800ff0a7b82 */ /* 0x000f620000000a00 */
[----:B---3--:R-:W-:Y:S02]  /*0d00*/  IMAD.MOV.U32 R5, RZ, RZ, 0x70 ;  /* 0x00000070ff057424 */ /* 0x008fe400078e00ff */
[----:B-----5:R3:W-:Y:S03]  /*0d10*/  STS.64 [UR24], R10 ;  /* 0x0000000aff007988 */ /* 0x0207e60008000a18 */
[----:B-1----:R-:W-:-:S05]  /*0d20*/  LOP3.LUT R0, R0, 0x10, R5, 0xd8, !PT ;  /* 0x0000001000007812 */ /* 0x002fca00078ed805 */
[----:B------:R3:W-:Y:S02]  /*0d30*/  STS [UR24+0x8], R0 ;  /* 0x00000800ff007988 */ /* 0x0007e40008000818 */
.L_x_33:
[----:B-1----:R-:W-:Y:S05]  /*0d40*/  BSYNC B3 ;  /* 0x0000000000037941 */ /* 0x002fea0003800000 */
.L_x_32:
[----:B------:R-:W-:Y:S04]  /*0d50*/  BSSY B3, `(.L_x_34) ;  /* 0x0000033000037945 */ /* 0x000fe80003800000 */
[----:B------:R-:W-:Y:S04]  /*0d60*/  BSSY B4, `(.L_x_35) ;  /* 0x000002e000047945 */ /* 0x000fe80003800000 */
[----:B------:R-:W-:Y:S05]  /*0d70*/  @P2 BRA `(.L_x_36) ;  /* 0x0000000000242947 */ /* 0x000fea0003800000 */
[----:B---3--:R-:W1:Y:S01]  /*0d80*/  LDS R0, [UR24+0x34] ;  /* 0x00003418ff007984 */ /* 0x008e620008000800 */
[----:B------:R-:W-:-:S05]  /*0d90*/  IMAD.MOV.U32 R5, RZ, RZ, 0x7f000000 ;  /* 0x7f000000ff057424 */ /* 0x000fca00078e00ff */
[----:B-1----:R-:W-:-:S05]  /*0da0*/  LOP3.LUT R0, R0, 0xff000000, R5, 0xb8, !PT ;  /* 0xff00000000007812 */ /* 0x002fca00078eb805 */
[----:B------:R1:W-:Y:S01]  /*0db0*/  STS [UR24+0x34], R0 ;  /* 0x00003400ff007988 */ /* 0x0003e20008000818 */
[----:B------:R-:W-:Y:S05]  /*0dc0*/  @P2 BRA `(.L_x_37) ;  /* 0x0000000000182947 */ /* 0x000fea0003800000 */
[----:B-1----:R-:W1:Y:S01]  /*0dd0*/  LDS R0, [UR24+0x38] ;  /* 0x00003818ff007984 */ /* 0x002e620008000800 */
[----:B------:R-:W-:-:S05]  /*0de0*/  IMAD.MOV.U32 R5, RZ, RZ, 0x7f ;  /* 0x0000007fff057424 */ /* 0x000fca00078e00ff */
[----:B-1----:R-:W-:-:S05]  /*0df0*/  LOP3.LUT R0, R0, 0xff, R5, 0xb8, !PT ;  /* 0x000000ff00007812 */ /* 0x002fca00078eb805 */
[----:B------:R1:W-:Y:S02]  /*0e00*/  STS [UR24+0x38], R0 ;  /* 0x00003800ff007988 */ /* 0x0003e40008000818 */
.L_x_36:
[----:B------:R-:W-:Y:S05]  /*0e10*/  @P2 BRA `(.L_x_38) ;  /* 0x00000000000c2947 */ /* 0x000fea0003800000 */
[----:B------:R1:W-:Y:S02]  /*0e20*/  STS [UR24+0x20], R3 ;  /* 0x00002003ff007988 */ /* 0x0003e40008000818 */
.L_x_37:
[----:B------:R-:W-:Y:S05]  /*0e30*/  @P2 BRA `(.L_x_39) ;  /* 0x0000000000242947 */ /* 0x000fea0003800000 */
[----:B------:R1:W-:Y:S02]  /*0e40*/  STS [UR24+0x24], R8 ;  /* 0x00002408ff007988 */ /* 0x0003e40008000818 */
.L_x_38:
[----:B------:R-:W-:Y:S05]  /*0e50*/  @P2 BRA `(.L_x_40) ;  /* 0x00000000002c2947 */ /* 0x000fea0003800000 */
[----:B-1-3--:R-:W1:Y:S01]  /*0e60*/  LDS R0, [UR24+0x1c] ;  /* 0x00001c18ff007984 */ /* 0x00ae620008000800 */
[----:B------:R-:W3:Y:S02]  /*0e70*/  LDC.64 R8, c[0x0][0x248] ;  /* 0x00009200ff087b82 */ /* 0x000ee40000000a00 */
[--C-:B---3--:R-:W-:Y:S02]  /*0e80*/  SHF.R.U32.HI R5, RZ, 0x4, R9.reuse ;  /* 0x00000004ff057819 */ /* 0x108fe40000011609 */
[----:B------:R-:W-:-:S05]  /*0e90*/  SHF.R.U64 R3, R8, 0x4, R9 ;  /* 0x0000000408037819 */ /* 0x000fca0000001209 */
[----:B------:R3:W-:Y:S01]  /*0ea0*/  STS [UR24+0xc], R3 ;  /* 0x00000c03ff007988 */ /* 0x0007e20008000818 */
[----:B-1----:R-:W-:-:S05]  /*0eb0*/  LOP3.LUT R0, R0, 0xf, R5, 0xb8, !PT ;  /* 0x0000000f00007812 */ /* 0x002fca00078eb805 */
[----:B------:R3:W-:Y:S02]  /*0ec0*/  STS [UR24+0x1c], R0 ;  /* 0x00001c00ff007988 */ /* 0x0007e40008000818 */
.L_x_39:
[----:B------:R-:W-:Y:S05]  /*0ed0*/  @P2 BRA `(.L_x_41) ;  /* 0x00000000001c2947 */ /* 0x000fea0003800000 */
[----:B-1-3--:R-:W1:Y:S02]  /*0ee0*/  LDS R0, [UR24+0x34] ;  /* 0x00003418ff007984 */ /* 0x00ae640008000800 */
[----:B-1----:R-:W-:-:S05]  /*0ef0*/  LOP3.LUT R0, R0, 0x7, RZ, 0xb8, !PT ;  /* 0x0000000700007812 */ /* 0x002fca00078eb8ff */
[----:B------:R1:W-:Y:S02]  /*0f00*/  STS [UR24+0x34], R0 ;  /* 0x00003400ff007988 */ /* 0x0003e40008000818 */
.L_x_40:
[----:B------:R-:W-:Y:S05]  /*0f10*/  @P2 BRA `(.L_x_42) ;  /* 0x00000000001c2947 */ /* 0x000fea0003800000 */
[----:B-1-3--:R-:W1:Y:S02]  /*0f20*/  LDS R0, [UR24+0x34] ;  /* 0x00003418ff007984 */ /* 0x00ae640008000800 */
[----:B-1----:R-:W-:-:S05]  /*0f30*/  LOP3.LUT R0, R0, 0x38, RZ, 0xb8, !PT ;  /* 0x0000003800007812 */ /* 0x002fca00078eb8ff */
[----:B------:R1:W-:Y:S02]  /*0f40*/  STS [UR24+0x34], R0 ;  /* 0x00003400ff007988 */ /* 0x0003e40008000818 */
.L_x_41:
[----:B------:R-:W-:Y:S05]  /*0f50*/  @P2 BRA `(.L_x_43) ;  /* 0x00000000001c2947 */ /* 0x000fea0003800000 */
[----:B-1-3--:R-:W1:Y:S02]  /*0f60*/  LDS R0, [UR24+0x8] ;  /* 0x00000818ff007984 */ /* 0x00ae640008000800 */
[----:B-1----:R-:W-:-:S05]  /*0f70*/  LOP3.LUT R0, R0, 0x780, RZ, 0xb8, !PT ;  /* 0x0000078000007812 */ /* 0x002fca00078eb8ff */
[----:B------:R1:W-:Y:S02]  /*0f80*/  STS [UR24+0x8], R0 ;  /* 0x00000800ff007988 */ /* 0x0003e40008000818 */
.L_x_42:
[----:B------:R-:W-:Y:S05]  /*0f90*/  @P2 BRA `(.L_x_44) ;  /* 0x0000000000282947 */ /* 0x000fea0003800000 */
[----:B-1-3--:R-:W1:Y:S02]  /*0fa0*/  LDS R0, [UR24+0x8] ;  /* 0x00000818ff007984 */ /* 0x00ae640008000800 */
[----:B-1----:R-:W-:-:S05]  /*0fb0*/  LOP3.LUT R0, R0, 0x1800, RZ, 0xb8, !PT ;  /* 0x0000180000007812 */ /* 0x002fca00078eb8ff */
[----:B------:R1:W-:Y:S02]  /*0fc0*/  STS [UR24+0x8], R0 ;  /* 0x00000800ff007988 */ /* 0x0003e40008000818 */
.L_x_43:
[----:B------:R-:W-:Y:S05]  /*0fd0*/  @P2 BREAK B4 ;  /* 0x0000000000042942 */ /* 0x000fea0003800000 */
[----:B------:R-:W-:Y:S05]  /*0fe0*/  @P2 BRA `(.L_x_45) ;  /* 0x0000000000242947 */ /* 0x000fea0003800000 */
[----:B-1-3--:R-:W1:Y:S01]  /*0ff0*/  LDS R0, [UR24+0x8] ;  /* 0x00000818ff007984 */ /* 0x00ae620008000800 */
[----:B------:R-:W-:-:S05]  /*1000*/  IMAD.MOV.U32 R3, RZ, RZ, 0x6000 ;  /* 0x00006000ff037424 */ /* 0x000fca00078e00ff */
[----:B-1----:R-:W-:-:S04]  /*1010*/  LOP3.LUT R0, R0, 0x6000, R3, 0xd8, !PT ;  /* 0x0000600000007812 */ /* 0x002fc800078ed803 */
[----:B------:R-:W-:-:S05]  /*1020*/  LOP3.LUT R0, R0, 0x400000, RZ, 0xb8, !PT ;  /* 0x0040000000007812 */ /* 0x000fca00078eb8ff */
[----:B------:R1:W-:Y:S02]  /*1030*/  STS [UR24+0x8], R0 ;  /* 0x00000800ff007988 */ /* 0x0003e40008000818 */
.L_x_44:
[----:B------:R-:W-:Y:S05]  /*1040*/  BSYNC B4 ;  /* 0x0000000000047941 */ /* 0x000fea0003800000 */
.L_x_35:
[----:B-1-3--:R-:W1:Y:S02]  /*1050*/  @!P2 LDS R0, [UR24+0x8] ;  /* 0x00000818ff00a984 */ /* 0x00ae640008000800 */
[----:B-1----:R-:W-:-:S05]  /*1060*/  @!P2 LOP3.LUT R0, R0, 0x8000, RZ, 0xb8, !PT ;  /* 0x000080000000a812 */ /* 0x002fca00078eb8ff */
[----:B------:R1:W-:Y:S02]  /*1070*/  @!P2 STS [UR24+0x8], R0 ;  /* 0x00000800ff00a988 */ /* 0x0003e40008000818 */
.L_x_45:
[----:B------:R-:W-:Y:S05]  /*1080*/  BSYNC B3 ;  /* 0x0000000000037941 */ /* 0x000fea0003800000 */
.L_x_34:
[----:B------:R-:W-:Y:S05]  /*1090*/  WARPSYNC.ALL ;  /* 0x0000000000007948 */ /* 0x000fea0003800000 */
[----:B------:R1:W-:Y:S01]  /*10a0*/  STL [R1], RZ ;  /* 0x000000ff01007387 */ /* 0x0003e20000100800 */
[----:B------:R-:W-:Y:S01]  /*10b0*/  UIADD3 UR5, UR5, 0x100, URZ ;  /* 0x0000010005057890 */ /* 0x000fe2000fffe03f */
[----:B------:R-:W-:Y:S02]  /*10c0*/  ISETP.GE.AND P1, PT, R12, 0x1, PT ;  /* 0x000000010c00780c */ /* 0x000fe40003f26270 */
[----:B------:R-:W-:Y:S01]  /*10d0*/  CS2R R24, SRZ ;  /* 0x0000000000187805 */ /* 0x000fe2000001ff00 */
[----:B------:R1:W-:Y:S01]  /*10e0*/  STL [R1+0x4], RZ ;  /* 0x000004ff01007387 */ /* 0x0003e20000100800 */
[----:B------:R-:W-:Y:S01]  /*10f0*/  UIADD3 UR30, UP0, UR5, UR30, URZ ;  /* 0x0000001e051e7290 */ /* 0x000fe2000ff1e03f */
[----:B------:R-:W-:-:S02]  /*1100*/  CS2R R26, SRZ ;  /* 0x00000000001a7805 */ /* 0x000fc4000001ff00 */
[----:B------:R-:W-:Y:S01]  /*1110*/  CS2R R28, SRZ ;  /* 0x00000000001c7805 */ /* 0x000fe2000001ff00 */
[----:B------:R1:W-:Y:S01]  /*1120*/  STL [R1+0x8], RZ ;  /* 0x000008ff01007387 */ /* 0x0003e20000100800 */
[----:B------:R-:W-:Y:S01]  /*1130*/  ULEA.HI.X.SX32 UR31, UR5, UR31, 0x1, UP0 ;  /* 0x0000001f051f7291 */ /* 0x000fe200080f0e3f */
[----:B------:R-:W-:Y:S02]  /*1140*/  CS2R R30, SRZ ;  /* 0x00000000001e7805 */ /* 0x000fe4000001ff00 */
[----:B------:R-:W-:Y:S01]  /*1150*/  CS2R R32, SRZ ;  /* 0x0000000000207805 */ /* 0x000fe2000001ff00 */
[----:B------:R1:W-:Y:S01]  /*1160*/  STL [R1+0xc], RZ ;  /* 0x00000cff01007387 */ /* 0x0003e20000100800 */
[----:B------:R-:W-:Y:S02]  /*1170*/  CS2R R34, SRZ ;  /* 0x0000000000227805 */ /* 0x000fe4000001ff00 */
[----:B------:R-:W-:Y:S02]  /*1180*/  CS2R R36, SRZ ;  /* 0x0000000000247805 */ /* 0x000fe4000001ff00 */
[----:B------:R-:W-:Y:S01]  /*1190*/  CS2R R38, SRZ ;  /* 0x0000000000267805 */ /* 0x000fe2000001ff00 */
[----:B------:R1:W-:Y:S01]  /*11a0*/  STL [R1+0x10], RZ ;  /* 0x000010ff01007387 */ /* 0x0003e20000100800 */
[----:B------:R-:W-:-:S02]  /*11b0*/  CS2R R40, SRZ ;  /* 0x0000000000287805 */ /* 0x000fc4000001ff00 */
        /* <DEDUP_REMOVED lines=54> */
[----:B------:R1:W-:Y:S04]  /*1520*/  STL [R1+0x48], RZ ;  /* 0x000048ff01007387 */ /* 0x0003e80000100800 */
        /* <DEDUP_REMOVED lines=108> */
[----:B------:R1:W-:Y:S01]  /*1bf0*/  STL [R1+0x1fc], RZ ;  /* 0x0001fcff01007387 */ /* 0x0003e20000100800 */
[----:B------:R-:W-:Y:S05]  /*1c00*/  @P0 BRA `(.L_x_46) ;  /* 0x0000000000280947 */ /* 0x000fea0003800000 */
[----:B-1-3--:R-:W1:Y:S01]  /*1c10*/  S2R R0, SR_LANEID ;  /* 0x0000000000007919 */ /* 0x00ae620000000000 */
[----:B------:R-:W-:Y:S05]  /*1c20*/  WARPSYNC.ALL ;  /* 0x0000000000007948 */ /* 0x000fea0003800000 */
[----:B-1----:R-:W-:-:S05]  /*1c30*/  IMAD.SHL.U32 R0, R0, 0x4, RZ ;  /* 0x0000000400007824 */ /* 0x002fca00078e00ff */
[----:B------:R-:W1:Y:S01]  /*1c40*/  LDS R3, [R0+UR24] ;  /* 0x0000001800037984 */ /* 0x000e620008000800 */
[----:B--2-4-:R-:W-:-:S05]  /*1c50*/  IADD3 R4, P3, R0, UR30, RZ ;  /* 0x0000001e00047c10 */ /* 0x014fca000ff7e0ff */
[----:B------:R-:W-:-:S05]  /*1c60*/  IMAD.X R5, RZ, RZ, UR31, P3 ;  /* 0x0000001fff057e24 */ /* 0x000fca00098e06ff */
[----:B-1----:R1:W5:Y:S01]  /*1c70*/  ATOMG.E.EXCH.STRONG.GPU PT, RZ, [R4], R3 ;  /* 0x0000000304ff73a8 */ /* 0x00236200041ee100 */
[----:B------:R-:W-:-:S04]  /*1c80*/  DEPBAR {5,4,3,2,1,0} ;  /* 0x0000003f0000791a */ /* 0x000fc80000000000 */
[----:B------:R1:W-:Y:S01]  /*1c90*/  UTMACCTL.IV [UR30] ;  /* 0x000000001e0079b9 */ /* 0x0003e20008000000 */
[----:B------:R-:W-:Y:S01]  /*1ca0*/  NOP ;  /* 0x0000000000007918 */ /* 0x000fe20000000000 */
.L_x_46:
[----:B------:R-:W-:Y:S05]  /*1cb0*/  @P0 BRA `(.L_x_47) ;  /* 0x00000000000c0947 */ /* 0x000fea0003800000 */
[----:B------:R0:W-:Y:S01]  /*1cc0*/  UTMACMDFLUSH ;  /* 0x00000000000079b7 */ /* 0x0001e20000000000 */
[----:B------:R-:W-:Y:S05]  /*1cd0*/  @P0 BRA `(.L_x_47) ;  /* 0x0000000000040947 */ /* 0x000fea0003800000 */
[----:B------:R-:W-:-:S04]  /*1ce0*/  DEPBAR.LE SB0, 0x0 ;  /* 0x000080000000791a */ /* 0x000fc80000000000 */
.L_x_47:
[----:B------:R-:W-:Y:S05]  /*1cf0*/  WARPSYNC.ALL ;  /* 0x0000000000007948 */ /* 0x000fea0003800000 */
[----:B-----5:R-:W-:Y:S01]  /*1d00*/  BAR.SYNC.DEFER_BLOCKING 0x0 ;  /* 0x0000000000007b1d */ /* 0x020fe20000010000 */
[----:B------:R-:W-:Y:S01]  /*1d10*/  USHF.L.U32 UR11, UR25, 0x8, URZ ;  /* 0x00000008190b7899 */ /* 0x000fe2000800063f */
[----:B------:R-:W-:Y:S01]  /*1d20*/  CS2R R124, SRZ ;  /* 0x00000000007c7805 */ /* 0x000fe2000001ff00 */
[----:B------:R-:W-:Y:S01]  /*1d30*/  USHF.L.U32 UR15, UR40, 0x7, URZ ;  /* 0x00000007280f7899 */ /* 0x000fe2000800063f */
[----:B------:R-:W-:Y:S02]  /*1d40*/  CS2R R126, SRZ ;  /* 0x00000000007e7805 */ /* 0x000fe4000001ff00 */
[----:B------:R-:W-:Y:S01]  /*1d50*/  CS2R R128, SRZ ;  /* 0x0000000000807805 */ /* 0x000fe2000001ff00 */
[----:B------:R-:W-:Y:S01]  /*1d60*/  VOTEU.ALL UP0, P2 ;  /* 0x00000000003f7886 */ /* 0x000fe20001000000 */
[----:B------:R-:W-:Y:S01]  /*1d70*/  UMOV UR6, 0x1 ;  /* 0x0000000100067882 */ /* 0x000fe20000000000 */
[----:B------:R-:W-:Y:S01]  /*1d80*/  VOTEU.ALL UP1, P2 ;  /* 0x00000000003f7886 */ /* 0x000fe20001020000 */
[----:B------:R-:W-:-:S02]  /*1d90*/  CS2R R130, SRZ ;  /* 0x0000000000827805 */ /* 0x000fc4000001ff00 */
[----:B------:R-:W-:Y:S01]  /*1da0*/  CS2R R132, SRZ ;  /* 0x0000000000847805 */ /* 0x000fe2000001ff00 */
[----:B------:R-:W-:-:S04]  /*1db0*/  @!UP0 UIADD3 UR8, -UR6, 0x100000, URZ ;  /* 0x0010000006088890 */ /* 0x000fc8000fffe13f */
[----:B------:R-:W-:Y:S02]  /*1dc0*/  @!UP0 USHF.L.U32 UR9, UR8, 0xb, URZ ;  /* 0x0000000b08098899 */ /* 0x000fe4000800063f */
[----:B------:R-:W-:Y:S01]  /*1dd0*/  @!UP0 USHF.L.U32 UR8, UR8, 0x1, URZ ;  /* 0x0000000108088899 */ /* 0x000fe2000800063f */
[----:B------:R-:W-:Y:S01]  /*1de0*/  CS2R R134, SRZ ;  /* 0x0000000000867805 */ /* 0x000fe2000001ff00 */
[----:B------:R-:W-:-:S04]  /*1df0*/  @!UP0 UIADD3 UR6, -UR6, 0x100000, URZ ;  /* 0x0010000006068890 */ /* 0x000fc8000fffe13f */
[----:B------:R-:W-:Y:S02]  /*1e00*/  @!UP0 USHF.L.U32 UR7, UR6, 0xb, URZ ;  /* 0x0000000b06078899 */ /* 0x000fe4000800063f */
[----:B------:R-:W-:Y:S01]  /*1e10*/  @!UP0 USHF.L.U32 UR6, UR6, 0x1, URZ ;  /* 0x0000000106068899 */ /* 0x000fe2000800063f */
[----:B------:R-:W-:Y:S01]  /*1e20*/  CS2R R136, SRZ ;  /* 0x0000000000887805 */ /* 0x000fe2000001ff00 */
[----:B------:R-:W-:Y:S01]  /*1e30*/  VOTEU.ALL UP0, P2 ;  /* 0x00000000003f7886 */ /* 0x000fe20001000000 */
[----:B------:R-:W-:Y:S02]  /*1e40*/  CS2R R138, SRZ ;  /* 0x00000000008a7805 */ /* 0x000fe4000001ff00 */
[----:B------:R-:W-:Y:S02]  /*1e50*/  CS2R R140, SRZ ;  /* 0x00000000008c7805 */ /* 0x000fe4000001ff00 */
[----:B------:R-:W-:Y:S02]  /*1e60*/  CS2R R142, SRZ ;  /* 0x00000000008e7805 */ /* 0x000fe4000001ff00 */
[----:B------:R-:W-:-:S02]  /*1e70*/  CS2R R144, SRZ ;  /* 0x0000000000907805 */ /* 0x000fc4000001ff00 */
[----:B------:R-:W-:Y:S02]  /*1e80*/  CS2R R146, SRZ ;  /* 0x0000000000927805 */ /* 0x000fe4000001ff00 */
[----:B------:R-:W-:Y:S02]  /*1e90*/  CS2R R148, SRZ ;  /* 0x0000000000947805 */ /* 0x000fe4000001ff00 */
[----:B------:R-:W-:Y:S01]  /*1ea0*/  CS2R R150, SRZ ;  /* 0x0000000000967805 */ /* 0x000fe2000001ff00 */
[----:B------:R-:W2:Y:S02]  /*1eb0*/  FENCE.VIEW.ASYNC.S ;  /* 0x00000000000073c6 */ /* 0x000ea40000000000 */
[----:B--2---:R2:W3:Y:S02]  /*1ec0*/  @!UP0 SYNCS.EXCH.64 URZ, [UR24+0x18000], UR8 ;  /* 0x01800008183f85b2 */ /* 0x0044e40008000100 */
[----:B---3--:R-:W-:Y:S06]  /*1ed0*/  BAR.SYNC.DEFER_BLOCKING 0x0 ;  /* 0x0000000000007b1d */ /* 0x008fec0000010000 */
[----:B------:R2:W3:Y:S01]  /*1ee0*/  @!UP1 SYNCS.EXCH.64 URZ, [UR24+0x18008], UR6 ;  /* 0x01800806183f95b2 */ /* 0x0004e20008000100 */
[----:B------:R-:W-:Y:S05]  /*1ef0*/  @!P1 BRA `(.L_x_48) ;  /* 0x0000001800f09947 */ /* 0x000fea0003800000 */
[----:B------:R1:W-:Y:S01]  /*1f00*/  STL [R1], RZ ;  /* 0x000000ff01007387 */ /* 0x0003e20000100800 */
[----:B------:R-:W-:Y:S02]  /*1f10*/  CS2R R24, SRZ ;  /* 0x0000000000187805 */ /* 0x000fe4000001ff00 */
        /* <DEDUP_REMOVED lines=83> */
[----:B------:R-:W-:Y:S01]  /*2450*/  CS2R R150, SRZ ;  /* 0x0000000000967805 */ /* 0x000fe2000001ff00 */
[----:B------:R-:W-:Y:S01]  /*2460*/  UMOV UR5, URZ ;  /* 0x0000003f00057c82 */ /* 0x000fe20008000000 */
[----:B------:R-:W-:Y:S01]  /*2470*/  UMOV UR14, URZ ;  /* 0x0000003f000e7c82 */ /* 0x000fe20008000000 */
        /* <DEDUP_REMOVED lines=105> */
[----:B------:R1:W-:Y:S02]  /*2b10*/  STL [R1+0x1fc], RZ ;  /* 0x0001fcff01007387 */ /* 0x0003e40000100800 */
.L_x_50:
[----:B---3--:R-:W-:Y:S01]  /*2b20*/  BAR.SYNC.DEFER_BLOCKING 0x0 ;  /* 0x0000000000007b1d */ /* 0x008fe20000010000 */
[----:B------:R-:W-:Y:S01]  /*2b30*/  ULEA UR18, UR5, UR24, 0x3 ;  /* 0x0000001805127291 */ /* 0x000fe2000f8e183f */
[----:B-1----:R-:W-:Y:S01]  /*2b40*/  @!P2 IMAD.MOV.U32 R0, RZ, RZ, 0xc000 ;  /* 0x0000c000ff00a424 */ /* 0x002fe200078e00ff */
[----:B------:R-:W-:Y:S01]  /*2b50*/  ELECT P0, URZ, PT ;  /* 0x00000000003f782f */ /* 0x000fe20003800000 */
[----:B------:R-:W-:-:S03]  /*2b60*/  ULEA UR12, UR5, UR24, 0xe ;  /* 0x00000018050c7291 */ /* 0x000fc6000f8e703f */
[----:B------:R-:W-:Y:S02]  /*2b70*/  ISETP.LT.U32.AND P0, PT, R2, 0x20, P0 ;  /* 0x000000200200780c */ /* 0x000fe40000701070 */
[----:B------:R-:W-:Y:S01]  /*2b80*/  ELECT P1, URZ, PT ;  /* 0x00000000003f782f */ /* 0x000fe20003820000 */
[----:B------:R-:W-:-:S03]  /*2b90*/  UIADD3 UR12, UR12, 0x10000, URZ ;  /* 0x000100000c0c7890 */ /* 0x000fc6000fffe03f */
[----:B------:R-:W-:Y:S01]  /*2ba0*/  ISETP.LT.U32.AND P1, PT, R2, 0x20, P1 ;  /* 0x000000200200780c */ /* 0x000fe20000f21070 */
[----:B--2---:R-:W-:Y:S01]  /*2bb0*/  ULEA UR8, UR5, UR24, 0xf ;  /* 0x0000001805087291 */ /* 0x004fe2000f8e783f */
[----:B------:R-:W-:-:S05]  /*2bc0*/  UMOV UR10, UR14 ;  /* 0x0000000e000a7c82 */ /* 0x000fca0008000000 */
[----:B------:R-:W-:Y:S01]  /*2bd0*/  VOTEU.ANY UP0, P0 ;  /* 0x00000000003f7886 */ /* 0x000fe20000000100 */
[----:B------:R-:W-:Y:S01]  /*2be0*/  VOTEU.ANY UP2, P0 ;  /* 0x00000000003f7886 */ /* 0x000fe20000040100 */
[----:B------:R1:W-:Y:S03]  /*2bf0*/  @!P2 SYNCS.ARRIVE.TRANS64 RZ, [UR18+0x18000], R0 ;  /* 0x01800000ffffa9a7 */ /* 0x0003e60008000012 */
[----:B------:R-:W-:Y:S01]  /*2c00*/  @UP0 UIADD3 UR13, UR18, 0x18000, URZ ;  /* 0x00018000120d0890 */ /* 0x000fe2000fffe03f */
[----:B------:R-:W-:Y:S01]  /*2c10*/  @UP0 UMOV UR6, UR26 ;  /* 0x0000001a00060c82 */ /* 0x000fe20008000000 */
[----:B------:R-:W-:Y:S01]  /*2c20*/  @UP0 UMOV UR7, UR27 ;  /* 0x0000001b00070c82 */ /* 0x000fe20008000000 */
[----:B------:R-:W-:Y:S01]  /*2c30*/  BAR.SYNC.DEFER_BLOCKING 0x0 ;  /* 0x0000000000007b1d */ /* 0x000fe20000010000 */
[----:B-1----:R-:W-:-:S05]  /*2c40*/  IMAD.U32 R0, RZ, RZ, UR4 ;  /* 0x00000004ff007e24 */ /* 0x002fca000f8e00ff */
[----:B------:R-:W-:Y:S01]  /*2c50*/  VOTEU.ANY UP1, P1 ;  /* 0x00000000003f7886 */ /* 0x000fe20000820100 */
[----:B------:R-:W-:Y:S01]  /*2c60*/  VOTEU.ANY UP3, P1 ;  /* 0x00000000003f7886 */ /* 0x000fe20000860100 */
[----:B------:R-:W-:-:S03]  /*2c70*/  SHF.L.U32 R0, R0, 0x1f, RZ ;  /* 0x0000001f00007819 */ /* 0x000fc600000006ff */
[----:B------:R-:W-:Y:S01]  /*2c80*/  @UP1 UIADD3 UR9, UR18, 0x18000, URZ ;  /* 0x0001800012091890 */ /* 0x000fe2000fffe03f */
[----:B------:R-:W-:Y:S01]  /*2c90*/  @UP1 UMOV UR16, UR28 ;  /* 0x0000001c00101c82 */ /* 0x000fe20008000000 */
[----:B------:R-:W-:Y:S01]  /*2ca0*/  @UP1 UMOV UR17, UR29 ;  /* 0x0000001d00111c82 */ /* 0x000fe20008000000 */
[----:B------:R1:W-:Y:S01]  /*2cb0*/  @UP2 UTMALDG.2D [UR12], [UR6] ;  /* 0x0000000c060025b4 */ /* 0x0003e20008008000 */
[----:B------:R2:W-:Y:S06]  /*2cc0*/  MEMBAR.ALL.CTA ;  /* 0x0000000000007992 */ /* 0x0005ec0000008000 */
[----:B--2---:R-:W2:Y:S02]  /*2cd0*/  FENCE.VIEW.ASYNC.S ;  /* 0x00000000000073c6 */ /* 0x004ea40000000000 */
[----:B--2---:R-:W-:Y:S06]  /*2ce0*/  BAR.SYNC.DEFER_BLOCKING 0x0 ;  /* 0x0000000000007b1d */ /* 0x004fec0000010000 */
[----:B------:R1:W-:Y:S02]  /*2cf0*/  @UP3 UTMALDG.2D [UR8], [UR16] ;  /* 0x00000008100035b4 */ /* 0x0003e40008008000 */
[----:B------:R-:W-:Y:S06]  /*2d00*/  BAR.SYNC.DEFER_BLOCKING 0x0 ;  /* 0x0000000000007b1d */ /* 0x000fec0000010000 */
[----:B------:R-:W2:Y:S02]  /*2d10*/  SYNCS.PHASECHK.TRANS64.TRYWAIT P0, [UR18+0x18000], R0 ;  /* 0x01800000ff0075a7 */ /* 0x000ea40008000152 */
[----:B-12---:R-:W-:Y:S05]  /*2d20*/  @!P0 BRA `(.L_x_49) ;  /* 0x0000002800288947 */ /* 0x006fea0003800000 */
.L_x_51:
[----:B------:R-:W-:Y:S01]  /*2d30*/  STL.64 [R1+0x268], R150 ;  /* 0x0002689601007387 */ /* 0x000fe20000100a00 */
[----:B------:R-:W-:Y:S01]  /*2d40*/  USHF.R.U32.HI UR18, URZ, 0x4, UR8 ;  /* 0x000000043f127899 */ /* 0x000fe20008011608 */
[----:B------:R-:W1:Y:S02]  /*2d50*/  LDC R0, c[0x0][0x230] ;  /* 0x00008c00ff007b82 */ /* 0x000e640000000800 */
[----:B------:R-:W-:Y:S04]  /*2d60*/  STL.64 [R1+0x260], R148 ;  /* 0x0002609401007387 */ /* 0x000fe80000100a00 */
        /* <DEDUP_REMOVED lines=11> */
[----:B------:R2:W-:Y:S04]  /*2e20*/  STL.64 [R1+0x200], R124 ;  /* 0x0002007c01007387 */ /* 0x0005e80000100a00 */
[----:B--2---:R-:W2:Y:S04]  /*2e30*/  LDL.LU.64 R124, [R1] ;  /* 0x00000000017c7983 */ /* 0x004ea80000300a00 */
[----:B------:R-:W2:Y:S04]  /*2e40*/  LDL.LU.64 R126, [R1+0x8] ;  /* 0x00000800017e7983 */ /* 0x000ea80000300a00 */
        /* <DEDUP_REMOVED lines=61> */
[----:B------:R-:W2:Y:S01]  /*3220*/  LDL.LU.64 R250, [R1+0x1f8] ;  /* 0x0001f80001fa7983 */ /* 0x000ea20000300a00 */
[----:B------:R-:W-:-:S02]  /*3230*/  USHF.R.U32.HI UR16, URZ, 0x4, UR12 ;  /* 0x000000043f107899 */ /* 0x000fc4000801160c */
[----:B------:R-:W-:Y:S02]  /*3240*/  USGXT.U32 UR18, UR18, 0xe ;  /* 0x0000000e1212789a */ /* 0x000fe40008000000 */
[----:B------:R-:W-:Y:S01]  /*3250*/  USGXT.U32 UR16, UR16, 0xe ;  /* 0x0000000e1010789a */ /* 0x000fe20008000000 */
[----:B------:R-:W-:Y:S01]  /*3260*/  UMOV UR19, 0x40000040 ;  /* 0x4000004000137882 */ /* 0x000fe20000000000 */
[----:B------:R-:W-:Y:S01]  /*3270*/  UMOV UR17, 0x40000040 ;  /* 0x4000004000117882 */ /* 0x000fe20000000000 */
[----:B------:R-:W-:Y:S02]  /*3280*/  UIADD3 UR22, UP1, UR18, 0x2, URZ ;  /* 0x0000000212167890 */ /* 0x000fe4000ff3e03f */
[----:B------:R-:W-:Y:S01]  /*3290*/  UIADD3 UR20, UP0, UR16, 0x2, URZ ;  /* 0x0000000210147890 */ /* 0x000fe2000ff1e03f */
[----:B------:R-:W-:Y:S01]  /*32a0*/  UMOV UR6, URZ ;  /* 0x0000003f00067c82 */ /* 0x000fe20008000000 */
[----:B------:R-:W-:Y:S02]  /*32b0*/  UMOV UR7, URZ ;  /* 0x0000003f00077c82 */ /* 0x000fe40008000000 */
[----:B------:R-:W-:-:S02]  /*32c0*/  UIADD3.X UR21, UR6, 0x40000040, URZ, UP0, !UPT ;  /* 0x4000004006157890 */ /* 0x000fc400087fe43f */
[----:B------:R-:W-:Y:S02]  /*32d0*/  UIADD3.X UR23, UR7, 0x40000040, URZ, UP1, !UPT ;  /* 0x4000004007177890 */ /* 0x000fe40008ffe43f */
[----:B------:R-:W-:Y:S02]  /*32e0*/  UIADD3.64 UR36, UR20, 0x2, URZ ;  /* 0x0000000214247897 */ /* 0x000fe4000fffe03f */
[----:B------:R-:W-:Y:S02]  /*32f0*/  UIADD3.64 UR38, UR22, 0x2, URZ ;  /* 0x0000000216267897 */ /* 0x000fe4000fffe03f */
[----:B------:R-:W-:Y:S02]  /*3300*/  UIADD3.64 UR34, UR22, 0x4, URZ ;  /* 0x0000000416227897 */ /* 0x000fe4000fffe03f */
[----:B------:R-:W-:Y:S01]  /*3310*/  UIADD3.64 UR32, UR20, 0x4, URZ ;  /* 0x0000000414207897 */ /* 0x000fe2000fffe03f */
[----:B--2---:R-:W-:-:S06]  /*3320*/  WARPGROUP.ARRIVE ;  /* 0x00000000000079c5 */ /* 0x004fcc0000000000 */
[----:B------:R-:W-:Y:S03]  /*3330*/  QGMMA.64x256x32.F32.E4M3.E4M3 R124, gdesc[UR16], R124, gsb0 ;  /* 0x03e00000107c79f3 */ /* 0x000fe6000800087c */
[----:B------:R-:W-:Y:S02]  /*3340*/  WARPGROUP.DEPBAR.LE gsb0, 0x0 ;  /* 0x00008000000079c5 */ /* 0x000fe40000010000 */
[----:B------:R-:W-:-:S15]  /*3350*/  WARPGROUP.ARRIVE ;  /* 0x00000000000079c5 */ /* 0x000fde0000000000 */
[----:B------:R-:W-:-:S08]  /*3360*/  NOP ;  /* 0x0000000000007918 */ /* 0x000fd00000000000 */
        /* <DEDUP_REMOVED lines=10> */
[----:B------:R-:W-:Y:S04]  /*3410*/  STL.64 [R1], R124 ;  /* 0x0000007c01007387 */ /* 0x000fe80000100a00 */
        /* <DEDUP_REMOVED lines=63> */
[----:B--2---:R-:W2:Y:S04]  /*3810*/  LDL.LU.64 R150, [R1+0x268] ;  /* 0x0002680001967983 */ /* 0x004ea80000300a00 */
        /* <DEDUP_REMOVED lines=13> */
[----:B------:R-:W-:-:S02]  /*38f0*/  UIADD3.64 UR16, UR20, 0x1fe, URZ ;  /* 0x000001fe14107897 */ /* 0x000fc4000fffe03f */
[----:B------:R-:W-:Y:S02]  /*3900*/  UIADD3.64 UR36, UR20, 0x202, URZ ;  /* 0x0000020214247897 */ /* 0x000fe4000fffe03f */
[----:B------:R-:W-:Y:S02]  /*3910*/  UIADD3.64 UR32, UR20, 0x204, URZ ;  /* 0x0000020414207897 */ /* 0x000fe4000fffe03f */
[----:B------:R-:W-:Y:S02]  /*3920*/  UIADD3 UR14, UR14, 0x80, URZ ;  /* 0x000000800e0e7890 */ /* 0x000fe4000fffe03f */
[----:B------:R-:W-:-:S04]  /*3930*/  UIADD3 UR5, UR5, 0x1, URZ ;  /* 0x0000000105057890 */ /* 0x000fc8000fffe03f */
[----:B-1----:R-:W-:Y:S01]  /*3940*/  ISETP.LE.AND P0, PT, R0, UR14, PT ;  /* 0x0000000e00007c0c */ /* 0x002fe2000bf03270 */
[----:B------:R-:W-:-:S04]  /*3950*/  UISETP.NE.U32.AND UP0, UPT, UR5, 0x2, UPT ;  /* 0x000000020500788c */ /* 0x000fc8000bf05070 */
[----:B------:R-:W-:Y:S02]  /*3960*/  USEL UR6, URZ, 0x1, UP0 ;  /* 0x000000013f067887 */ /* 0x000fe40008000000 */
[----:B------:R-:W-:Y:S02]  /*3970*/  USEL UR5, UR5, URZ, UP0 ;  /* 0x0000003f05057287 */ /* 0x000fe40008000000 */
[----:B------:R-:W-:Y:S01]  /*3980*/  ULOP3.LUT UR4, UR4, UR6, URZ, 0x3c, !UPT ;  /* 0x0000000604047292 */ /* 0x000fe2000f8e3c3f */
[----:B--2---:R-:W-:-:S06]  /*3990*/  WARPGROUP.ARRIVE ;  /* 0x00000000000079c5 */ /* 0x004fcc0000000000 */
[----:B------:R-:W-:Y:S01]  /*39a0*/  QGMMA.64x256x32.F32.E4M3.E4M3 R24, gdesc[UR16], R24, gsb0 ;  /* 0x03e00000101879f3 */ /* 0x000fe20008000818 */
[----:B------:R-:W-:Y:S01]  /*39b0*/  UIADD3.64 UR16, UR20, 0x200, URZ ;  /* 0x0000020014107897 */ /* 0x000fe2000fffe03f */
[----:B------:R-:W-:Y:S01]  /*39c0*/  UMOV UR18, UR22 ;  /* 0x0000001600127c82 */ /* 0x000fe20008000000 */
[----:B------:R-:W-:Y:S01]  /*39d0*/  UMOV UR19, UR23 ;  /* 0x0000001700137c82 */ /* 0x000fe20008000000 */
[----:B------:R-:W-:Y:S02]  /*39e0*/  WARPGROUP.DEPBAR.LE gsb0, 0x0 ;  /* 0x00008000000079c5 */ /* 0x000fe40000010000 */
[----:B------:R-:W-:-:S15]  /*39f0*/  WARPGROUP.ARRIVE ;  /* 0x00000000000079c5 */ /* 0x000fde0000000000 */
[----:B------:R-:W-:-:S07]  /*3a00*/  NOP ;  /* 0x0000000000007918 */ /* 0x000fce0000000000 */
        /* <DEDUP_REMOVED lines=10> */
[----:B---3--:R-:W-:Y:S05]  /*3ab0*/  @!P0 BRA `(.L_x_50) ;  /* 0xfffffff000188947 */ /* 0x008fea000383ffff */
.L_x_48:
[----:B------:R5:W-:Y:S04]  /*3ac0*/  STL [R1+0x20c], R148 ;  /* 0x00020c9401007387 */ /* 0x000be80000100800 */
[----:B-1----:R-:W2:Y:S01]  /*3ad0*/  LDL.LU R5, [R1+0x4] ;  /* 0x0000040001057983 */ /* 0x002ea20000300800 */
[----:B---3--:R-:W-:Y:S06]  /*3ae0*/  BAR.SYNC.DEFER_BLOCKING 0x0 ;  /* 0x0000000000007b1d */ /* 0x008fec0000010000 */
[----:B-----5:R-:W2:Y:S04]  /*3af0*/  LDL.LU R148, [R1] ;  /* 0x0000000001947983 */ /* 0x020ea80000300800 */
[----:B------:R1:W-:Y:S04]  /*3b00*/  STL [R1+0x208], R149 ;  /* 0x0002089501007387 */ /* 0x0003e80000100800 */
[----:B-1----:R-:W3:Y:S01]  /*3b10*/  LDL.LU R149, [R1+0x8] ;  /* 0x0000080001957983 */ /* 0x002ee20000300800 */
[----:B------:R-:W1:Y:S03]  /*3b20*/  @!P2 SYNCS.CCTL.IV [UR24+0x18000] ;  /* 0x01800000ff00a9b1 */ /* 0x000e660008000018 */
[----:B------:R-:W3:Y:S04]  /*3b30*/  LDL.LU R3, [R1+0xc] ;  /* 0x00000c0001037983 */ /* 0x000ee80000300800 */
[----:B------:R5:W-:Y:S01]  /*3b40*/  STL [R1+0x204], R150 ;  /* 0x0002049601007387 */ /* 0x000be20000100800 */
[----:B-1----:R-:W-:Y:S06]  /*3b50*/  BAR.SYNC.DEFER_BLOCKING 0x0 ;  /* 0x0000000000007b1d */ /* 0x002fec0000010000 */
[----:B-----5:R-:W5:Y:S04]  /*3b60*/  LDL.LU R150, [R1+0x10] ;  /* 0x0000100001967983 */ /* 0x020f680000300800 */
[----:B------:R-:W5:Y:S04]  /*3b70*/  LDL.LU R0, [R1+0x14] ;  /* 0x0000140001007983 */ /* 0x000f680000300800 */
[----:B------:R1:W-:Y:S01]  /*3b80*/  STL [R1+0x200], R151 ;  /* 0x0002009701007387 */ /* 0x0003e20000100800 */
[----:B------:R-:W-:-:S02]  /*3b90*/  F2FP.SATFINITE.E4M3.F32.PACK_AB_MERGE_C R24, R25, R24, RZ ;  /* 0x000000181918723e */ /* 0x000fc400048070ff */
[----:B------:R-:W-:Y:S02]  /*3ba0*/  F2FP.SATFINITE.E4M3.F32.PACK_AB_MERGE_C R26, R27, R26, RZ ;  /* 0x0000001a1b1a723e */ /* 0x000fe400048070ff */
[----:B------:R-:W-:Y:S02]  /*3bb0*/  F2FP.SATFINITE.E4M3.F32.PACK_AB_MERGE_C R28, R29, R28, RZ ;  /* 0x0000001c1d1c723e */ /* 0x000fe400048070ff */
[----:B------:R-:W-:Y:S01]  /*3bc0*/  F2FP.SATFINITE.E4M3.F32.PACK_AB_MERGE_C R30, R31, R30, RZ ;  /* 0x0000001e1f1e723e */ /* 0x000fe200048070ff */
[----:B------:R-:W5:Y:S01]  /*3bd0*/  @!P2 SYNCS.CCTL.IV [UR24+0x18008] ;  /* 0x01800800ff00a9b1 */ /* 0x000f620008000018 */
[----:B-1----:R-:W5:Y:S04]  /*3be0*/  LDL.LU R151, [R1+0x18] ;  /* 0x0000180001977983 */ /* 0x002f680000300800 */
[----:B----4-:R-:W4:Y:S04]  /*3bf0*/  LDL.LU R4, [R1+0x1c] ;  /* 0x00001c0001047983 */ /* 0x010f280000300800 */
[----:B------:R-:W4:Y:S04]  /*3c00*/  LDL.LU R7, [R1+0x20] ;  /* 0x0000200001077983 */ /* 0x000f280000300800 */
        /* <DEDUP_REMOVED lines=116> */
[----:B------:R-:W4:Y:S01]  /*4350*/  LDL.LU R193, [R1+0x1f4] ;  /* 0x0001f40001c17983 */ /* 0x000f220000300800 */
[----:B--2---:R-:W-:-:S03]  /*4360*/  F2FP.SATFINITE.E4M3.F32.PACK_AB_MERGE_C R5, R5, R148, RZ ;  /* 0x000000940505723e */ /* 0x004fc600048070ff */
[----:B------:R-:W2:Y:S01]  /*4370*/  LDL.LU R195, [R1+0x1f8] ;  /* 0x0001f80001c37983 */ /* 0x000ea20000300800 */
[----:B---3--:R-:W-:-:S03]  /*4380*/  F2FP.SATFINITE.E4M3.F32.PACK_AB_MERGE_C R3, R3, R149, RZ ;  /* 0x000000950303723e */ /* 0x008fc600048070ff */
[----:B------:R-:W2:Y:S01]  /*4390*/  LDL.LU R194, [R1+0x1fc] ;  /* 0x0001fc0001c27983 */ /* 0x000ea20000300800 */
[----:B-----5:R-:W-:-:S03]  /*43a0*/  F2FP.SATFINITE.E4M3.F32.PACK_AB_MERGE_C R0, R0, R150, RZ ;  /* 0x000000960000723e */ /* 0x020fc600048070ff */
[----:B------:R-:W3:Y:S01]  /*43b0*/  LDL.LU R148, [R1+0x20c] ;  /* 0x00020c0001947983 */ /* 0x000ee20000300800 */
[----:B----4-:R-:W-:-:S03]  /*43c0*/  F2FP.SATFINITE.E4M3.F32.PACK_AB_MERGE_C R4, R4, R151, RZ ;  /* 0x000000970404723e */ /* 0x010fc600048070ff */
[----:B------:R-:W3:Y:S04]  /*43d0*/  LDL.LU R149, [R1+0x208] ;  /* 0x0002080001957983 */ /* 0x000ee80000300800 */
[----:B------:R-:W4:Y:S04]  /*43e0*/  LDL.LU R150, [R1+0x204] ;  /* 0x0002040001967983 */ /* 0x000f280000300800 */
[----:B------:R-:W4:Y:S01]  /*43f0*/  LDL.LU R151, [R1+0x200] ;  /* 0x0002000001977983 */ /* 0x000f220000300800 */
[----:B------:R-:W-:Y:S02]  /*4400*/  F2FP.SATFINITE.E4M3.F32.PACK_AB_MERGE_C R6, R6, R7, RZ ;  /* 0x000000070606723e */ /* 0x000fe400048070ff */
[----:B------:R-:W-:-:S02]  /*4410*/  ELECT P0, URZ, PT ;  /* 0x00000000003f782f */ /* 0x000fc40003800000 */
[----:B------:R-:W-:Y:S01]  /*4420*/  F2FP.SATFINITE.E4M3.F32.PACK_AB_MERGE_C R88, R89, R88, RZ ;  /* 0x000000585958723e */ /* 0x000fe200048070ff */
[----:B------:R-:W1:Y:S01]  /*4430*/  S2R R7, SR_TID.X ;  /* 0x0000000000077919 */ /* 0x000e620000002100 */
[----:B------:R-:W-:Y:S01]  /*4440*/  F2FP.SATFINITE.E4M3.F32.PACK_AB_MERGE_C R90, R91, R90, RZ ;  /* 0x0000005a5b5a723e */ /* 0x000fe200048070ff */
[----:B------:R-:W-:Y:S01]  /*4450*/  UMOV UR10, UR15 ;  /* 0x0000000f000a7c82 */ /* 0x000fe20008000000 */
[----:B------:R-:W-:Y:S02]  /*4460*/  F2FP.SATFINITE.E4M3.F32.PACK_AB_MERGE_C R92, R93, R92, RZ ;  /* 0x0000005c5d5c723e */ /* 0x000fe400048070ff */
[----:B------:R-:W-:Y:S02]  /*4470*/  F2FP.SATFINITE.E4M3.F32.PACK_AB_MERGE_C R94, R95, R94, RZ ;  /* 0x0000005e5f5e723e */ /* 0x000fe400048070ff */
[----:B------:R-:W-:Y:S02]  /*4480*/  F2FP.SATFINITE.E4M3.F32.PACK_AB_MERGE_C R8, R8, R2, RZ ;  /* 0x000000020808723e */ /* 0x000fe400048070ff */
[----:B------:R-:W-:-:S02]  /*4490*/  F2FP.SATFINITE.E4M3.F32.PACK_AB_MERGE_C R9, R9, R252, RZ ;  /* 0x000000fc0909723e */ /* 0x000fc400048070ff */
[----:B------:R-:W-:Y:S02]  /*44a0*/  F2FP.SATFINITE.E4M3.F32.PACK_AB_MERGE_C R10, R10, R251, RZ ;  /* 0x000000fb0a0a723e */ /* 0x000fe400048070ff */
[----:B------:R-:W-:Y:S02]  /*44b0*/  F2FP.SATFINITE.E4M3.F32.PACK_AB_MERGE_C R32, R33, R32, RZ ;  /* 0x000000202120723e */ /* 0x000fe400048070ff */
        /* <DEDUP_REMOVED lines=8> */
[----:B------:R-:W-:Y:S01]  /*4540*/  F2FP.SATFINITE.E4M3.F32.PACK_AB_MERGE_C R12, R12, R249, RZ ;  /* 0x000000f90c0c723e */ /* 0x000fe200048070ff */
[----:B-1----:R-:W-:Y:S01]  /*4550*/  IMAD.SHL.U32 R25, R7, 0x40, RZ ;  /* 0x0000004007197824 */ /* 0x002fe200078e00ff */
[----:B------:R-:W-:Y:S01]  /*4560*/  F2FP.SATFINITE.E4M3.F32.PACK_AB_MERGE_C R163, R163, R226, RZ ;  /* 0x000000e2a3a3723e */ /* 0x000fe200048070ff */
[----:B------:R-:W-:Y:S01]  /*4570*/  IMAD.SHL.U32 R27, R7, 0x2, RZ ;  /* 0x00000002071b7824 */ /* 0x000fe200078e00ff */
[----:B------:R-:W-:-:S02]  /*4580*/  F2FP.SATFINITE.E4M3.F32.PACK_AB_MERGE_C R13, R13, R248, RZ ;  /* 0x000000f80d0d723e */ /* 0x000fc400048070ff */
[----:B------:R-:W-:Y:S02]  /*4590*/  LOP3.LUT R25, R25, 0x1800, RZ, 0xc0, !PT ;  /* 0x0000180019197812 */ /* 0x000fe400078ec0ff */
[----:B------:R-:W-:Y:S02]  /*45a0*/  LOP3.LUT R27, R27, 0x6, RZ, 0xc0, !PT ;  /* 0x000000061b1b7812 */ /* 0x000fe400078ec0ff */
        /* <DEDUP_REMOVED lines=90> */
[----:B------:R-:W-:Y:S02]  /*4b50*/  LOP3.LUT R2, R7, 0x7f, RZ, 0xc0, !PT ;  /* 0x0000007f07027812 */ /* 0x000fe400078ec0ff */
[----:B------:R-:W-:Y:S02]  /*4b60*/  F2FP.SATFINITE.E4M3.F32.PACK_AB_MERGE_C R187, R187, R202, RZ ;  /* 0x000000cabbbb723e */ /* 0x000fe400048070ff */
[----:B------:R-:W-:Y:S02]  /*4b70*/  ISETP.LT.U32.AND P0, PT, R2, 0x40, P0 ;  /* 0x000000400200780c */ /* 0x000fe40000701070 */
[----:B------:R-:W-:-:S11]  /*4b80*/  F2FP.SATFINITE.E4M3.F32.PACK_AB_MERGE_C R188, R188, R201, RZ ;  /* 0x000000c9bcbc723e */ /* 0x000fd600048070ff */
[----:B------:R-:W-:Y:S01]  /*4b90*/  VOTEU.ANY UP0, P0 ;  /* 0x00000000003f7886 */ /* 0x000fe20000000100 */
[----:B------:R-:W-:Y:S01]  /*4ba0*/  F2FP.SATFINITE.E4M3.F32.PACK_AB_MERGE_C R189, R189, R200, RZ ;  /* 0x000000c8bdbd723e */ /* 0x000fe200048070ff */
[----:B------:R-:W-:-:S03]  /*4bb0*/  VOTEU.ANY UP1, P0 ;  /* 0x00000000003f7886 */ /* 0x000fc60000020100 */
[----:B------:R-:W-:Y:S01]  /*4bc0*/  @UP0 UMOV UR6, UR30 ;  /* 0x0000001e00060c82 */ /* 0x000fe20008000000 */
[----:B------:R-:W-:Y:S01]  /*4bd0*/  @UP0 UMOV UR7, UR31 ;  /* 0x0000001f00070c82 */ /* 0x000fe20008000000 */
[----:B------:R-:W-:Y:S02]  /*4be0*/  F2FP.SATFINITE.E4M3.F32.PACK_AB_MERGE_C R190, R190, R199, RZ ;  /* 0x000000c7bebe723e */ /* 0x000fe400048070ff */
[----:B------:R-:W-:Y:S02]  /*4bf0*/  F2FP.SATFINITE.E4M3.F32.PACK_AB_MERGE_C R191, R191, R198, RZ ;  /* 0x000000c6bfbf723e */ /* 0x000fe400048070ff */
[----:B------:R-:W-:Y:S02]  /*4c00*/  F2FP.SATFINITE.E4M3.F32.PACK_AB_MERGE_C R192, R192, R197, RZ ;  /* 0x000000c5c0c0723e */ /* 0x000fe400048070ff */
[----:B------:R-:W-:Y:S02]  /*4c10*/  F2FP.SATFINITE.E4M3.F32.PACK_AB_MERGE_C R193, R193, R196, RZ ;  /* 0x000000c4c1c1723e */ /* 0x000fe400048070ff */
[----:B------:R-:W-:-:S02]  /*4c20*/  LOP3.LUT R196, R7, 0x1c, RZ, 0xc0, !PT ;  /* 0x0000001c07c47812 */ /* 0x000fc400078ec0ff */
[----:B------:R-:W-:-:S03]  /*4c30*/  SHF.R.U32.HI R7, RZ, 0x5, R7 ;  /* 0x00000005ff077819 */ /* 0x000fc60000011607 */
[----:B------:R-:W-:Y:S01]  /*4c40*/  IMAD R25, R196, 0x20, R25 ;  /* 0x00000020c4197824 */ /* 0x000fe200078e0219 */
[----:B--2---:R-:W-:Y:S01]  /*4c50*/  F2FP.SATFINITE.E4M3.F32.PACK_AB_MERGE_C R194, R194, R195, RZ ;  /* 0x000000c3c2c2723e */ /* 0x004fe200048070ff */
[----:B------:R-:W-:Y:S01]  /*4c60*/  IMAD R196, R196, 0x4, R27 ;  /* 0x00000004c4c47824 */ /* 0x000fe200078e021b */
[----:B------:R-:W-:-:S03]  /*4c70*/  R2UR UR5, R7 ;  /* 0x00000000070572ca */ /* 0x000fc600000e0000 */
[----:B------:R-:W-:Y:S01]  /*4c80*/  IMAD.IADD R25, R25, 0x1, R196 ;  /* 0x0000000119197824 */ /* 0x000fe200078e02c4 */
[----:B---3--:R-:W-:-:S04]  /*4c90*/  F2FP.SATFINITE.E4M3.F32.PACK_AB_MERGE_C R148, R149, R148, RZ ;  /* 0x000000949594723e */ /* 0x008fc800048070ff */
[----:B------:R1:W-:Y:S04]  /*4ca0*/  STS.U16 [R25+UR24+0x400], R3 ;  /* 0x0004000319007988 */ /* 0x0003e80008000418 */
[----:B------:R2:W-:Y:S01]  /*4cb0*/  STS.U16 [R25+UR24], R5 ;  /* 0x0000000519007988 */ /* 0x0005e20008000418 */
[----:B------:R-:W-:Y:S01]  /*4cc0*/  ULOP3.LUT UR5, UR5, 0x1, URZ, 0xc0, !UPT ;  /* 0x0000000105057892 */ /* 0x000fe2000f8ec03f */
[----:B----4-:R-:W-:Y:S02]  /*4cd0*/  F2FP.SATFINITE.E4M3.F32.PACK_AB_MERGE_C R150, R151, R150, RZ ;  /* 0x000000969796723e */ /* 0x010fe400048070ff */
[----:B------:R-:W-:Y:S01]  /*4ce0*/  STS.U16 [R25+UR24+0x8], R0 ;  /* 0x0000080019007988 */ /* 0x000fe20008000418 */
[----:B------:R-:W-:Y:S01]  /*4cf0*/  ULEA UR9, UR5, UR11, 0x7 ;  /* 0x0000000b05097291 */ /* 0x000fe2000f8e383f */
[----:B-1----:R-:W-:Y:S01]  /*4d00*/  LOP3.LUT R3, R25, 0x10, RZ, 0x3c, !PT ;  /* 0x0000001019037812 */ /* 0x002fe200078e3cff */
[----:B------:R-:W-:-:S02]  /*4d10*/  ULEA UR8, UR5, UR24, 0xe ;  /* 0x0000001805087291 */ /* 0x000fc4000f8e703f */
[----:B------:R-:W-:Y:S01]  /*4d20*/  STS.U16 [R25+UR24+0x408], R4 ;  /* 0x0004080419007988 */ /* 0x000fe20008000418 */
[----:B--2---:R-:W-:-:S03]  /*4d30*/  LOP3.LUT R5, R25, 0x20, RZ, 0x3c, !PT ;  /* 0x0000002019057812 */ /* 0x004fc600078e3cff */
[----:B------:R-:W-:Y:S04]  /*4d40*/  STS.U16 [R25+UR24+0x4000], R163 ;  /* 0x004000a319007988 */ /* 0x000fe80008000418 */
        /* <DEDUP_REMOVED lines=11> */
[----:B------:R-:W-:Y:S04]  /*4e00*/  STS.U16 [R3+UR24], R6 ;  /* 0x0000000603007988 */ /* 0x000fe80008000418 */
        /* <DEDUP_REMOVED lines=14> */
[----:B------:R1:W-:Y:S04]  /*4ef0*/  STS.U16 [R3+UR24+0x6408], R102 ;  /* 0x0064086603007988 */ /* 0x0003e80008000418 */
[----:B------:R-:W-:Y:S04]  /*4f00*/  STS.U16 [R5+UR24], R11 ;  /* 0x0000000b05007988 */ /* 0x000fe80008000418 */
[----:B------:R-:W-:Y:S01]  /*4f10*/  STS.U16 [R5+UR24+0x400], R12 ;  /* 0x0004000c05007988 */ /* 0x000fe20008000418 */
[----:B-1----:R-:W-:-:S03]  /*4f20*/  LOP3.LUT R3, R25, 0x30, RZ, 0x3c, !PT ;  /* 0x0000003019037812 */ /* 0x002fc600078e3cff */
        /* <DEDUP_REMOVED lines=50> */
[----:B-1----:R-:W-:-:S02]  /*5250*/  LOP3.LUT R5, R25, 0x60, RZ, 0x3c, !PT ;  /* 0x0000006019057812 */ /* 0x002fc400078e3cff */
[----:B------:R-:W-:Y:S01]  /*5260*/  LOP3.LUT R25, R25, 0x70, RZ, 0x3c, !PT ;  /* 0x0000007019197812 */ /* 0x000fe200078e3cff */
        /* <DEDUP_REMOVED lines=45> */
[----:B------:R-:W-:Y:S01]  /*5540*/  STS.U16 [R25+UR24+0x6408], R150 ;  /* 0x0064089619007988 */ /* 0x000fe20008000418 */
[----:B------:R1:W-:Y:S06]  /*5550*/  MEMBAR.ALL.CTA ;  /* 0x0000000000007992 */ /* 0x0003ec0000008000 */
[----:B-1----:R-:W1:Y:S02]  /*5560*/  FENCE.VIEW.ASYNC.S ;  /* 0x00000000000073c6 */ /* 0x002e640000000000 */
[----:B-1----:R-:W-:Y:S06]  /*5570*/  BAR.SYNC.DEFER_BLOCKING 0x0 ;  /* 0x0000000000007b1d */ /* 0x002fec0000010000 */
[----:B------:R1:W-:Y:S01]  /*5580*/  @UP1 UTMASTG.2D [UR8], [UR6] ;  /* 0x00000008060013b5 */ /* 0x0003e20008008000 */
[----:B------:R0:W-:Y:S01]  /*5590*/  UTMACMDFLUSH ;  /* 0x00000000000079b7 */ /* 0x0001e20000000000 */
[----:B------:R-:W-:-:S04]  /*55a0*/  DEPBAR.LE SB0, 0x0 ;  /* 0x000080000000791a */ /* 0x000fc80000000000 */
[----:B------:R-:W-:Y:S06]  /*55b0*/  BAR.SYNC.DEFER_BLOCKING 0x0 ;  /* 0x0000000000007b1d */ /* 0x000fec0000010000 */
[----:B-1----:R-:W-:Y:S05]  /*55c0*/  EXIT ;  /* 0x000000000000794d */ /* 0x002fea0003800000 */
.L_x_49:
[----:B------:R-:W1:Y:S02]  /*55d0*/  SYNCS.PHASECHK.TRANS64.TRYWAIT P0, [UR18+0x18000], R0 ;  /* 0x01800000ff0075a7 */ /* 0x000e640008000152 */
[----:B-1----:R-:W-:Y:S05]  /*55e0*/  @!P0 BRA `(.L_x_49) ;  /* 0xfffffffc00f88947 */ /* 0x002fea000383ffff */
[----:B------:R-:W-:Y:S05]  /*55f0*/  BRA `(.L_x_51) ;  /* 0xffffffd400cc7947 */ /* 0x000fea000383ffff */
.L_x_52:
[----:B------:R-:W-:-:S00]  /*5600*/  BRA `(.L_x_52) ;  /* 0xfffffffc00fc7947 */ /* 0x000fc0000383ffff */
[----:B------:R-:W-:-:S00]  /*5610*/  NOP ;  /* 0x0000000000007918 */ /* 0x000fc00000000000 */
        /* <DEDUP_REMOVED lines=14> */
.L_x_53:


//--------------------- .nv.shared.gluon_wgmma    --------------------------
	.section	.nv.shared.gluon_wgmma,"aw",@nobits
	.sectionflags	@""
	.align	16
	.zero		1024


//--------------------- .nv.shared.reserved.0     --------------------------
	.section	.nv.shared.reserved.0,"aw",@nobits
	.weak		__nv_reservedSMEM_offset_0_alias
	.size		__nv_reservedSMEM_offset_0_alias, 0, 0
	.other		__nv_reservedSMEM_offset_0_alias,@"STO_CUDA_RESERVED_SHARED STV_DEFAULT"
__nv_reservedSMEM_offset_0_alias:
	.zero		0


//--------------------- .nv.constant0.gluon_wgmma --------------------------
	.section	.nv.constant0.gluon_wgmma,"a",@progbits
	.sectionflags	@""
	.align	4
.nv.constant0.gluon_wgmma:
	.zero		608


//--------------------- SYMBOLS --------------------------

	.type		.nv.reservedSmem.offset0,@object
	.size		.nv.reservedSmem.offset0,0x4
